//
// Generated by NVIDIA NVVM Compiler
//
// Compiler Build ID: CL-36424714
// Cuda compilation tools, release 13.0, V13.0.88
// Based on NVVM 20.0.0
//

.version 9.0
.target sm_100
.address_size 64

	// .globl	_Z25time_window_cutoff_kernelPKiS0_PKfS0_S2_fPiS3_i
.global .align 1 .b8 _ZN34_INTERNAL_2f39bd1b_4_k_cu_644ffdc24cuda3std3__45__cpo5beginE[1];
.global .align 1 .b8 _ZN34_INTERNAL_2f39bd1b_4_k_cu_644ffdc24cuda3std3__45__cpo3endE[1];
.global .align 1 .b8 _ZN34_INTERNAL_2f39bd1b_4_k_cu_644ffdc24cuda3std3__45__cpo6cbeginE[1];
.global .align 1 .b8 _ZN34_INTERNAL_2f39bd1b_4_k_cu_644ffdc24cuda3std3__45__cpo4cendE[1];
.global .align 1 .b8 _ZN34_INTERNAL_2f39bd1b_4_k_cu_644ffdc24cuda3std3__45__cpo6rbeginE[1];
.global .align 1 .b8 _ZN34_INTERNAL_2f39bd1b_4_k_cu_644ffdc24cuda3std3__45__cpo4rendE[1];
.global .align 1 .b8 _ZN34_INTERNAL_2f39bd1b_4_k_cu_644ffdc24cuda3std3__45__cpo7crbeginE[1];
.global .align 1 .b8 _ZN34_INTERNAL_2f39bd1b_4_k_cu_644ffdc24cuda3std3__45__cpo5crendE[1];
.global .align 1 .b8 _ZN34_INTERNAL_2f39bd1b_4_k_cu_644ffdc24cuda3std3__436_GLOBAL__N__2f39bd1b_4_k_cu_644ffdc26ignoreE[1];
.global .align 1 .b8 _ZN34_INTERNAL_2f39bd1b_4_k_cu_644ffdc24cuda3std3__419piecewise_constructE[1];
.global .align 1 .b8 _ZN34_INTERNAL_2f39bd1b_4_k_cu_644ffdc24cuda3std3__48in_placeE[1];
.global .align 1 .b8 _ZN34_INTERNAL_2f39bd1b_4_k_cu_644ffdc24cuda3std3__420unreachable_sentinelE[1];
.global .align 1 .b8 _ZN34_INTERNAL_2f39bd1b_4_k_cu_644ffdc24cuda3std3__47nulloptE[1];
.global .align 1 .b8 _ZN34_INTERNAL_2f39bd1b_4_k_cu_644ffdc24cuda3std3__48unexpectE[1];
.global .align 1 .b8 _ZN34_INTERNAL_2f39bd1b_4_k_cu_644ffdc24cuda3std6ranges3__45__cpo4swapE[1];
.global .align 1 .b8 _ZN34_INTERNAL_2f39bd1b_4_k_cu_644ffdc24cuda3std6ranges3__45__cpo9iter_moveE[1];
.global .align 1 .b8 _ZN34_INTERNAL_2f39bd1b_4_k_cu_644ffdc24cuda3std6ranges3__45__cpo5beginE[1];
.global .align 1 .b8 _ZN34_INTERNAL_2f39bd1b_4_k_cu_644ffdc24cuda3std6ranges3__45__cpo3endE[1];
.global .align 1 .b8 _ZN34_INTERNAL_2f39bd1b_4_k_cu_644ffdc24cuda3std6ranges3__45__cpo6cbeginE[1];
.global .align 1 .b8 _ZN34_INTERNAL_2f39bd1b_4_k_cu_644ffdc24cuda3std6ranges3__45__cpo4cendE[1];
.global .align 1 .b8 _ZN34_INTERNAL_2f39bd1b_4_k_cu_644ffdc24cuda3std6ranges3__45__cpo7advanceE[1];
.global .align 1 .b8 _ZN34_INTERNAL_2f39bd1b_4_k_cu_644ffdc24cuda3std6ranges3__45__cpo9iter_swapE[1];
.global .align 1 .b8 _ZN34_INTERNAL_2f39bd1b_4_k_cu_644ffdc24cuda3std6ranges3__45__cpo4nextE[1];
.global .align 1 .b8 _ZN34_INTERNAL_2f39bd1b_4_k_cu_644ffdc24cuda3std6ranges3__45__cpo4prevE[1];
.global .align 1 .b8 _ZN34_INTERNAL_2f39bd1b_4_k_cu_644ffdc24cuda3std6ranges3__45__cpo4dataE[1];
.global .align 1 .b8 _ZN34_INTERNAL_2f39bd1b_4_k_cu_644ffdc24cuda3std6ranges3__45__cpo5cdataE[1];
.global .align 1 .b8 _ZN34_INTERNAL_2f39bd1b_4_k_cu_644ffdc24cuda3std6ranges3__45__cpo4sizeE[1];
.global .align 1 .b8 _ZN34_INTERNAL_2f39bd1b_4_k_cu_644ffdc24cuda3std6ranges3__45__cpo5ssizeE[1];
.global .align 1 .b8 _ZN34_INTERNAL_2f39bd1b_4_k_cu_644ffdc24cuda3std6ranges3__45__cpo8distanceE[1];
.global .align 1 .b8 _ZN34_INTERNAL_2f39bd1b_4_k_cu_644ffdc26thrust24THRUST_300001_SM_1000_NS8cuda_cub3parE[1];
.global .align 1 .b8 _ZN34_INTERNAL_2f39bd1b_4_k_cu_644ffdc26thrust24THRUST_300001_SM_1000_NS8cuda_cub10par_nosyncE[1];
.global .align 1 .b8 _ZN34_INTERNAL_2f39bd1b_4_k_cu_644ffdc26thrust24THRUST_300001_SM_1000_NS6system6detail10sequential3seqE[1];
.global .align 1 .b8 _ZN34_INTERNAL_2f39bd1b_4_k_cu_644ffdc26thrust24THRUST_300001_SM_1000_NS6system3cpp3parE[1];
.global .align 1 .b8 _ZN34_INTERNAL_2f39bd1b_4_k_cu_644ffdc26thrust24THRUST_300001_SM_1000_NS12placeholders2_1E[1];
.global .align 1 .b8 _ZN34_INTERNAL_2f39bd1b_4_k_cu_644ffdc26thrust24THRUST_300001_SM_1000_NS12placeholders2_2E[1];
.global .align 1 .b8 _ZN34_INTERNAL_2f39bd1b_4_k_cu_644ffdc26thrust24THRUST_300001_SM_1000_NS12placeholders2_3E[1];
.global .align 1 .b8 _ZN34_INTERNAL_2f39bd1b_4_k_cu_644ffdc26thrust24THRUST_300001_SM_1000_NS12placeholders2_4E[1];
.global .align 1 .b8 _ZN34_INTERNAL_2f39bd1b_4_k_cu_644ffdc26thrust24THRUST_300001_SM_1000_NS12placeholders2_5E[1];
.global .align 1 .b8 _ZN34_INTERNAL_2f39bd1b_4_k_cu_644ffdc26thrust24THRUST_300001_SM_1000_NS12placeholders2_6E[1];
.global .align 1 .b8 _ZN34_INTERNAL_2f39bd1b_4_k_cu_644ffdc26thrust24THRUST_300001_SM_1000_NS12placeholders2_7E[1];
.global .align 1 .b8 _ZN34_INTERNAL_2f39bd1b_4_k_cu_644ffdc26thrust24THRUST_300001_SM_1000_NS12placeholders2_8E[1];
.global .align 1 .b8 _ZN34_INTERNAL_2f39bd1b_4_k_cu_644ffdc26thrust24THRUST_300001_SM_1000_NS12placeholders2_9E[1];
.global .align 1 .b8 _ZN34_INTERNAL_2f39bd1b_4_k_cu_644ffdc26thrust24THRUST_300001_SM_1000_NS12placeholders3_10E[1];
.global .align 1 .b8 _ZN34_INTERNAL_2f39bd1b_4_k_cu_644ffdc26thrust24THRUST_300001_SM_1000_NS3seqE[1];
.global .align 1 .b8 _ZN34_INTERNAL_2f39bd1b_4_k_cu_644ffdc26thrust24THRUST_300001_SM_1000_NS6deviceE[1];

.visible .entry _Z25time_window_cutoff_kernelPKiS0_PKfS0_S2_fPiS3_i(
	.param .u64 .ptr .align 1 _Z25time_window_cutoff_kernelPKiS0_PKfS0_S2_fPiS3_i_param_0,
	.param .u64 .ptr .align 1 _Z25time_window_cutoff_kernelPKiS0_PKfS0_S2_fPiS3_i_param_1,
	.param .u64 .ptr .align 1 _Z25time_window_cutoff_kernelPKiS0_PKfS0_S2_fPiS3_i_param_2,
	.param .u64 .ptr .align 1 _Z25time_window_cutoff_kernelPKiS0_PKfS0_S2_fPiS3_i_param_3,
	.param .u64 .ptr .align 1 _Z25time_window_cutoff_kernelPKiS0_PKfS0_S2_fPiS3_i_param_4,
	.param .f32 _Z25time_window_cutoff_kernelPKiS0_PKfS0_S2_fPiS3_i_param_5,
	.param .u64 .ptr .align 1 _Z25time_window_cutoff_kernelPKiS0_PKfS0_S2_fPiS3_i_param_6,
	.param .u64 .ptr .align 1 _Z25time_window_cutoff_kernelPKiS0_PKfS0_S2_fPiS3_i_param_7,
	.param .u32 _Z25time_window_cutoff_kernelPKiS0_PKfS0_S2_fPiS3_i_param_8
)
{
	.reg .pred 	%p<10>;
	.reg .b32 	%r<29>;
	.reg .b32 	%f<6>;
	.reg .b64 	%rd<28>;

	ld.param.u64 	%rd4, [_Z25time_window_cutoff_kernelPKiS0_PKfS0_S2_fPiS3_i_param_0];
	ld.param.u64 	%rd7, [_Z25time_window_cutoff_kernelPKiS0_PKfS0_S2_fPiS3_i_param_2];
	ld.param.u64 	%rd5, [_Z25time_window_cutoff_kernelPKiS0_PKfS0_S2_fPiS3_i_param_3];
	ld.param.u64 	%rd6, [_Z25time_window_cutoff_kernelPKiS0_PKfS0_S2_fPiS3_i_param_4];
	ld.param.f32 	%f3, [_Z25time_window_cutoff_kernelPKiS0_PKfS0_S2_fPiS3_i_param_5];
	ld.param.u64 	%rd8, [_Z25time_window_cutoff_kernelPKiS0_PKfS0_S2_fPiS3_i_param_6];
	ld.param.u64 	%rd9, [_Z25time_window_cutoff_kernelPKiS0_PKfS0_S2_fPiS3_i_param_7];
	ld.param.u32 	%r12, [_Z25time_window_cutoff_kernelPKiS0_PKfS0_S2_fPiS3_i_param_8];
	cvta.to.global.u64 	%rd1, %rd7;
	cvta.to.global.u64 	%rd2, %rd9;
	cvta.to.global.u64 	%rd3, %rd8;
	mov.u32 	%r13, %ctaid.x;
	mov.u32 	%r14, %ntid.x;
	mov.u32 	%r15, %tid.x;
	mad.lo.s32 	%r16, %r13, %r14, %r15;
	shr.s32 	%r17, %r16, 31;
	shr.u32 	%r18, %r17, 27;
	add.s32 	%r19, %r16, %r18;
	shr.s32 	%r1, %r19, 5;
	and.b32  	%r20, %r19, -32;
	sub.s32 	%r2, %r16, %r20;
	setp.ge.s32 	%p1, %r1, %r12;
	@%p1 bra 	$L__BB0_12;
	cvta.to.global.u64 	%rd10, %rd5;
	cvta.to.global.u64 	%rd11, %rd6;
	cvta.to.global.u64 	%rd12, %rd4;
	mul.wide.s32 	%rd13, %r1, 4;
	add.s64 	%rd14, %rd10, %rd13;
	ld.global.u32 	%r21, [%rd14];
	add.s64 	%rd15, %rd11, %rd13;
	ld.global.f32 	%f1, [%rd15];
	mul.wide.s32 	%rd16, %r21, 4;
	add.s64 	%rd17, %rd12, %rd16;
	ld.global.u32 	%r3, [%rd17];
	ld.global.u32 	%r27, [%rd17+4];
	setp.lt.s32 	%p2, %r3, %r27;
	@%p2 bra 	$L__BB0_4;
	setp.ne.s32 	%p3, %r2, 0;
	@%p3 bra 	$L__BB0_12;
	add.s64 	%rd19, %rd3, %rd13;
	st.global.u32 	[%rd19], %r3;
	add.s64 	%rd20, %rd2, %rd13;
	st.global.u32 	[%rd20], %r3;
	bra.uni 	$L__BB0_12;
$L__BB0_4:
	setp.ne.s32 	%p4, %r2, 0;
	@%p4 bra 	$L__BB0_12;
	mov.u32 	%r25, %r3;
$L__BB0_6:
	mul.wide.s32 	%rd21, %r25, 4;
	add.s64 	%rd22, %rd1, %rd21;
	ld.global.f32 	%f4, [%rd22];
	setp.leu.f32 	%p5, %f4, %f1;
	mov.u32 	%r26, %r25;
	@%p5 bra 	$L__BB0_8;
	add.s32 	%r25, %r25, 1;
	setp.ne.s32 	%p6, %r25, %r27;
	mov.u32 	%r26, %r27;
	@%p6 bra 	$L__BB0_6;
$L__BB0_8:
	min.s32 	%r8, %r27, %r3;
	sub.f32 	%f2, %f1, %f3;
$L__BB0_9:
	mov.u32 	%r9, %r27;
	setp.le.s32 	%p7, %r9, %r3;
	mov.u32 	%r28, %r8;
	@%p7 bra 	$L__BB0_11;
	add.s32 	%r27, %r9, -1;
	mul.wide.s32 	%rd23, %r9, 4;
	add.s64 	%rd24, %rd1, %rd23;
	ld.global.f32 	%f5, [%rd24+-4];
	setp.lt.f32 	%p8, %f5, %f2;
	mov.u32 	%r28, %r9;
	@%p8 bra 	$L__BB0_9;
$L__BB0_11:
	setp.lt.s32 	%p9, %r26, %r28;
	add.s32 	%r22, %r3, -1;
	selp.b32 	%r23, %r26, %r3, %p9;
	selp.b32 	%r24, %r28, %r22, %p9;
	add.s64 	%rd26, %rd3, %rd13;
	st.global.u32 	[%rd26], %r23;
	add.s64 	%rd27, %rd2, %rd13;
	st.global.u32 	[%rd27], %r24;
$L__BB0_12:
	ret;

}
	// .globl	_Z26sample_k_from_range_kernelPKiS0_S0_S0_iPiS1_iPj
.visible .entry _Z26sample_k_from_range_kernelPKiS0_S0_S0_iPiS1_iPj(
	.param .u64 .ptr .align 1 _Z26sample_k_from_range_kernelPKiS0_S0_S0_iPiS1_iPj_param_0,
	.param .u64 .ptr .align 1 _Z26sample_k_from_range_kernelPKiS0_S0_S0_iPiS1_iPj_param_1,
	.param .u64 .ptr .align 1 _Z26sample_k_from_range_kernelPKiS0_S0_S0_iPiS1_iPj_param_2,
	.param .u64 .ptr .align 1 _Z26sample_k_from_range_kernelPKiS0_S0_S0_iPiS1_iPj_param_3,
	.param .u32 _Z26sample_k_from_range_kernelPKiS0_S0_S0_iPiS1_iPj_param_4,
	.param .u64 .ptr .align 1 _Z26sample_k_from_range_kernelPKiS0_S0_S0_iPiS1_iPj_param_5,
	.param .u64 .ptr .align 1 _Z26sample_k_from_range_kernelPKiS0_S0_S0_iPiS1_iPj_param_6,
	.param .u32 _Z26sample_k_from_range_kernelPKiS0_S0_S0_iPiS1_iPj_param_7,
	.param .u64 .ptr .align 1 _Z26sample_k_from_range_kernelPKiS0_S0_S0_iPiS1_iPj_param_8
)
{
	.reg .pred 	%p<13>;
	.reg .b32 	%r<80>;
	.reg .b64 	%rd<42>;

	ld.param.u64 	%rd12, [_Z26sample_k_from_range_kernelPKiS0_S0_S0_iPiS1_iPj_param_0];
	ld.param.u64 	%rd9, [_Z26sample_k_from_range_kernelPKiS0_S0_S0_iPiS1_iPj_param_1];
	ld.param.u64 	%rd10, [_Z26sample_k_from_range_kernelPKiS0_S0_S0_iPiS1_iPj_param_2];
	ld.param.u64 	%rd11, [_Z26sample_k_from_range_kernelPKiS0_S0_S0_iPiS1_iPj_param_3];
	ld.param.u32 	%r47, [_Z26sample_k_from_range_kernelPKiS0_S0_S0_iPiS1_iPj_param_4];
	ld.param.u64 	%rd13, [_Z26sample_k_from_range_kernelPKiS0_S0_S0_iPiS1_iPj_param_5];
	ld.param.u64 	%rd14, [_Z26sample_k_from_range_kernelPKiS0_S0_S0_iPiS1_iPj_param_6];
	ld.param.u32 	%r48, [_Z26sample_k_from_range_kernelPKiS0_S0_S0_iPiS1_iPj_param_7];
	cvta.to.global.u64 	%rd1, %rd13;
	cvta.to.global.u64 	%rd2, %rd12;
	cvta.to.global.u64 	%rd3, %rd14;
	mov.u32 	%r49, %ctaid.x;
	mov.u32 	%r50, %ntid.x;
	mov.u32 	%r51, %tid.x;
	mad.lo.s32 	%r1, %r49, %r50, %r51;
	setp.ge.s32 	%p1, %r1, %r48;
	@%p1 bra 	$L__BB1_17;
	cvta.to.global.u64 	%rd15, %rd9;
	cvta.to.global.u64 	%rd16, %rd10;
	cvta.to.global.u64 	%rd17, %rd11;
	mul.wide.s32 	%rd18, %r1, 4;
	add.s64 	%rd19, %rd15, %rd18;
	ld.global.u32 	%r2, [%rd19];
	add.s64 	%rd20, %rd16, %rd18;
	ld.global.u32 	%r3, [%rd20];
	mul.wide.s32 	%rd21, %r47, 4;
	add.s64 	%rd4, %rd17, %rd21;
	sub.s32 	%r4, %r3, %r2;
	setp.gt.s32 	%p2, %r4, 0;
	@%p2 bra 	$L__BB1_3;
	add.s64 	%rd41, %rd3, %rd18;
	mov.b32 	%r65, 0;
	st.global.u32 	[%rd41], %r65;
	bra.uni 	$L__BB1_17;
$L__BB1_3:
	ld.global.u32 	%r5, [%rd4];
	min.s32 	%r6, %r5, %r4;
	add.s64 	%rd23, %rd3, %rd18;
	st.global.u32 	[%rd23], %r6;
	mul.lo.s32 	%r7, %r5, %r1;
	setp.gt.s32 	%p3, %r4, %r5;
	@%p3 bra 	$L__BB1_10;
	and.b32  	%r8, %r4, 3;
	sub.s32 	%r53, %r2, %r3;
	setp.gt.u32 	%p4, %r53, -4;
	mov.b32 	%r76, 0;
	@%p4 bra 	$L__BB1_7;
	and.b32  	%r76, %r4, 2147483644;
	neg.s32 	%r68, %r76;
	add.s64 	%rd5, %rd2, 8;
	add.s64 	%rd6, %rd1, 8;
	mov.u32 	%r66, %r7;
	mov.u32 	%r67, %r2;
$L__BB1_6:
	mul.wide.s32 	%rd24, %r67, 4;
	add.s64 	%rd25, %rd5, %rd24;
	mul.wide.s32 	%rd26, %r66, 4;
	add.s64 	%rd27, %rd6, %rd26;
	ld.global.u32 	%r54, [%rd25+-8];
	st.global.u32 	[%rd27+-8], %r54;
	ld.global.u32 	%r55, [%rd25+-4];
	st.global.u32 	[%rd27+-4], %r55;
	ld.global.u32 	%r56, [%rd25];
	st.global.u32 	[%rd27], %r56;
	ld.global.u32 	%r57, [%rd25+4];
	st.global.u32 	[%rd27+4], %r57;
	add.s32 	%r68, %r68, 4;
	add.s32 	%r67, %r67, 4;
	add.s32 	%r66, %r66, 4;
	setp.eq.s32 	%p5, %r68, 0;
	@%p5 bra 	$L__BB1_7;
	bra.uni 	$L__BB1_6;
$L__BB1_7:
	setp.eq.s32 	%p6, %r8, 0;
	@%p6 bra 	$L__BB1_17;
	add.s32 	%r79, %r76, %r7;
	add.s32 	%r78, %r76, %r2;
	neg.s32 	%r77, %r8;
$L__BB1_9:
	.pragma "nounroll";
	mul.wide.s32 	%rd28, %r79, 4;
	add.s64 	%rd29, %rd1, %rd28;
	mul.wide.s32 	%rd30, %r78, 4;
	add.s64 	%rd31, %rd2, %rd30;
	ld.global.u32 	%r58, [%rd31];
	st.global.u32 	[%rd29], %r58;
	add.s32 	%r79, %r79, 1;
	add.s32 	%r78, %r78, 1;
	add.s32 	%r77, %r77, 1;
	setp.ne.s32 	%p7, %r77, 0;
	@%p7 bra 	$L__BB1_9;
	bra.uni 	$L__BB1_17;
$L__BB1_10:
	setp.lt.s32 	%p8, %r5, 1;
	@%p8 bra 	$L__BB1_17;
	max.s32 	%r11, %r6, 1;
	and.b32  	%r12, %r11, 3;
	setp.lt.s32 	%p9, %r6, 4;
	mov.b32 	%r72, 0;
	@%p9 bra 	$L__BB1_14;
	and.b32  	%r72, %r11, 2147483644;
	neg.s32 	%r71, %r72;
	add.s64 	%rd7, %rd2, 8;
	add.s64 	%rd8, %rd1, 8;
	mov.u32 	%r69, %r7;
	mov.u32 	%r70, %r2;
$L__BB1_13:
	mul.wide.s32 	%rd32, %r70, 4;
	add.s64 	%rd33, %rd7, %rd32;
	mul.wide.s32 	%rd34, %r69, 4;
	add.s64 	%rd35, %rd8, %rd34;
	ld.global.u32 	%r60, [%rd33+-8];
	st.global.u32 	[%rd35+-8], %r60;
	ld.global.u32 	%r61, [%rd33+-4];
	st.global.u32 	[%rd35+-4], %r61;
	ld.global.u32 	%r62, [%rd33];
	st.global.u32 	[%rd35], %r62;
	ld.global.u32 	%r63, [%rd33+4];
	st.global.u32 	[%rd35+4], %r63;
	add.s32 	%r71, %r71, 4;
	add.s32 	%r70, %r70, 4;
	add.s32 	%r69, %r69, 4;
	setp.ne.s32 	%p10, %r71, 0;
	@%p10 bra 	$L__BB1_13;
$L__BB1_14:
	setp.eq.s32 	%p11, %r12, 0;
	@%p11 bra 	$L__BB1_17;
	add.s32 	%r75, %r72, %r7;
	add.s32 	%r74, %r72, %r2;
	neg.s32 	%r73, %r12;
$L__BB1_16:
	.pragma "nounroll";
	mul.wide.s32 	%rd36, %r75, 4;
	add.s64 	%rd37, %rd1, %rd36;
	mul.wide.s32 	%rd38, %r74, 4;
	add.s64 	%rd39, %rd2, %rd38;
	ld.global.u32 	%r64, [%rd39];
	st.global.u32 	[%rd37], %r64;
	add.s32 	%r75, %r75, 1;
	add.s32 	%r74, %r74, 1;
	add.s32 	%r73, %r73, 1;
	setp.eq.s32 	%p12, %r73, 0;
	@%p12 bra 	$L__BB1_17;
	bra.uni 	$L__BB1_16;
$L__BB1_17:
	ret;

}
	// .globl	_Z23compact_subgraph_kernelPKiS0_PKfS0_S0_iPiS3_Pfi
.visible .entry _Z23compact_subgraph_kernelPKiS0_PKfS0_S0_iPiS3_Pfi(
	.param .u64 .ptr .align 1 _Z23compact_subgraph_kernelPKiS0_PKfS0_S0_iPiS3_Pfi_param_0,
	.param .u64 .ptr .align 1 _Z23compact_subgraph_kernelPKiS0_PKfS0_S0_iPiS3_Pfi_param_1,
	.param .u64 .ptr .align 1 _Z23compact_subgraph_kernelPKiS0_PKfS0_S0_iPiS3_Pfi_param_2,
	.param .u64 .ptr .align 1 _Z23compact_subgraph_kernelPKiS0_PKfS0_S0_iPiS3_Pfi_param_3,
	.param .u64 .ptr .align 1 _Z23compact_subgraph_kernelPKiS0_PKfS0_S0_iPiS3_Pfi_param_4,
	.param .u32 _Z23compact_subgraph_kernelPKiS0_PKfS0_S0_iPiS3_Pfi_param_5,
	.param .u64 .ptr .align 1 _Z23compact_subgraph_kernelPKiS0_PKfS0_S0_iPiS3_Pfi_param_6,
	.param .u64 .ptr .align 1 _Z23compact_subgraph_kernelPKiS0_PKfS0_S0_iPiS3_Pfi_param_7,
	.param .u64 .ptr .align 1 _Z23compact_subgraph_kernelPKiS0_PKfS0_S0_iPiS3_Pfi_param_8,
	.param .u32 _Z23compact_subgraph_kernelPKiS0_PKfS0_S0_iPiS3_Pfi_param_9
)
{
	.reg .pred 	%p<52>;
	.reg .b32 	%r<230>;
	.reg .b32 	%f<6>;
	.reg .b64 	%rd<123>;

	ld.param.u64 	%rd12, [_Z23compact_subgraph_kernelPKiS0_PKfS0_S0_iPiS3_Pfi_param_0];
	ld.param.u64 	%rd15, [_Z23compact_subgraph_kernelPKiS0_PKfS0_S0_iPiS3_Pfi_param_1];
	ld.param.u64 	%rd16, [_Z23compact_subgraph_kernelPKiS0_PKfS0_S0_iPiS3_Pfi_param_2];
	ld.param.u64 	%rd13, [_Z23compact_subgraph_kernelPKiS0_PKfS0_S0_iPiS3_Pfi_param_3];
	ld.param.u64 	%rd17, [_Z23compact_subgraph_kernelPKiS0_PKfS0_S0_iPiS3_Pfi_param_4];
	ld.param.u32 	%r68, [_Z23compact_subgraph_kernelPKiS0_PKfS0_S0_iPiS3_Pfi_param_5];
	ld.param.u64 	%rd14, [_Z23compact_subgraph_kernelPKiS0_PKfS0_S0_iPiS3_Pfi_param_6];
	ld.param.u64 	%rd18, [_Z23compact_subgraph_kernelPKiS0_PKfS0_S0_iPiS3_Pfi_param_7];
	ld.param.u64 	%rd19, [_Z23compact_subgraph_kernelPKiS0_PKfS0_S0_iPiS3_Pfi_param_8];
	ld.param.u32 	%r67, [_Z23compact_subgraph_kernelPKiS0_PKfS0_S0_iPiS3_Pfi_param_9];
	cvta.to.global.u64 	%rd1, %rd19;
	cvta.to.global.u64 	%rd2, %rd16;
	cvta.to.global.u64 	%rd3, %rd18;
	cvta.to.global.u64 	%rd4, %rd17;
	cvta.to.global.u64 	%rd5, %rd15;
	mov.u32 	%r69, %ctaid.x;
	mov.u32 	%r70, %ntid.x;
	mov.u32 	%r71, %tid.x;
	mad.lo.s32 	%r1, %r69, %r70, %r71;
	setp.ge.s32 	%p1, %r1, %r68;
	@%p1 bra 	$L__BB2_31;
	cvta.to.global.u64 	%rd20, %rd13;
	cvta.to.global.u64 	%rd21, %rd12;
	mul.wide.s32 	%rd22, %r1, 4;
	add.s64 	%rd23, %rd20, %rd22;
	ld.global.u32 	%r73, [%rd23];
	mul.wide.s32 	%rd24, %r73, 4;
	add.s64 	%rd25, %rd21, %rd24;
	ld.global.u32 	%r2, [%rd25];
	ld.global.u32 	%r3, [%rd25+4];
	setp.ge.s32 	%p2, %r2, %r3;
	mov.b32 	%r216, 0;
	@%p2 bra 	$L__BB2_14;
	sub.s32 	%r4, %r3, %r2;
	and.b32  	%r5, %r4, 15;
	sub.s32 	%r76, %r2, %r3;
	setp.gt.u32 	%p3, %r76, -16;
	mov.b32 	%r216, 0;
	mov.u32 	%r205, %r2;
	@%p3 bra 	$L__BB2_5;
	and.b32  	%r78, %r4, -16;
	neg.s32 	%r201, %r78;
	add.s64 	%rd6, %rd5, 32;
	mov.b32 	%r216, 0;
	mov.u32 	%r205, %r2;
$L__BB2_4:
	.pragma "nounroll";
	mul.wide.s32 	%rd26, %r205, 4;
	add.s64 	%rd27, %rd6, %rd26;
	ld.global.u32 	%r79, [%rd27+-32];
	mul.wide.s32 	%rd28, %r79, 4;
	add.s64 	%rd29, %rd4, %rd28;
	ld.global.u32 	%r80, [%rd29];
	setp.ne.s32 	%p4, %r80, -1;
	selp.u32 	%r81, 1, 0, %p4;
	add.s32 	%r82, %r216, %r81;
	ld.global.u32 	%r83, [%rd27+-28];
	mul.wide.s32 	%rd30, %r83, 4;
	add.s64 	%rd31, %rd4, %rd30;
	ld.global.u32 	%r84, [%rd31];
	setp.ne.s32 	%p5, %r84, -1;
	selp.u32 	%r85, 1, 0, %p5;
	add.s32 	%r86, %r82, %r85;
	ld.global.u32 	%r87, [%rd27+-24];
	mul.wide.s32 	%rd32, %r87, 4;
	add.s64 	%rd33, %rd4, %rd32;
	ld.global.u32 	%r88, [%rd33];
	setp.ne.s32 	%p6, %r88, -1;
	selp.u32 	%r89, 1, 0, %p6;
	add.s32 	%r90, %r86, %r89;
	ld.global.u32 	%r91, [%rd27+-20];
	mul.wide.s32 	%rd34, %r91, 4;
	add.s64 	%rd35, %rd4, %rd34;
	ld.global.u32 	%r92, [%rd35];
	setp.ne.s32 	%p7, %r92, -1;
	selp.u32 	%r93, 1, 0, %p7;
	add.s32 	%r94, %r90, %r93;
	ld.global.u32 	%r95, [%rd27+-16];
	mul.wide.s32 	%rd36, %r95, 4;
	add.s64 	%rd37, %rd4, %rd36;
	ld.global.u32 	%r96, [%rd37];
	setp.ne.s32 	%p8, %r96, -1;
	selp.u32 	%r97, 1, 0, %p8;
	add.s32 	%r98, %r94, %r97;
	ld.global.u32 	%r99, [%rd27+-12];
	mul.wide.s32 	%rd38, %r99, 4;
	add.s64 	%rd39, %rd4, %rd38;
	ld.global.u32 	%r100, [%rd39];
	setp.ne.s32 	%p9, %r100, -1;
	selp.u32 	%r101, 1, 0, %p9;
	add.s32 	%r102, %r98, %r101;
	ld.global.u32 	%r103, [%rd27+-8];
	mul.wide.s32 	%rd40, %r103, 4;
	add.s64 	%rd41, %rd4, %rd40;
	ld.global.u32 	%r104, [%rd41];
	setp.ne.s32 	%p10, %r104, -1;
	selp.u32 	%r105, 1, 0, %p10;
	add.s32 	%r106, %r102, %r105;
	ld.global.u32 	%r107, [%rd27+-4];
	mul.wide.s32 	%rd42, %r107, 4;
	add.s64 	%rd43, %rd4, %rd42;
	ld.global.u32 	%r108, [%rd43];
	setp.ne.s32 	%p11, %r108, -1;
	selp.u32 	%r109, 1, 0, %p11;
	add.s32 	%r110, %r106, %r109;
	ld.global.u32 	%r111, [%rd27];
	mul.wide.s32 	%rd44, %r111, 4;
	add.s64 	%rd45, %rd4, %rd44;
	ld.global.u32 	%r112, [%rd45];
	setp.ne.s32 	%p12, %r112, -1;
	selp.u32 	%r113, 1, 0, %p12;
	add.s32 	%r114, %r110, %r113;
	ld.global.u32 	%r115, [%rd27+4];
	mul.wide.s32 	%rd46, %r115, 4;
	add.s64 	%rd47, %rd4, %rd46;
	ld.global.u32 	%r116, [%rd47];
	setp.ne.s32 	%p13, %r116, -1;
	selp.u32 	%r117, 1, 0, %p13;
	add.s32 	%r118, %r114, %r117;
	ld.global.u32 	%r119, [%rd27+8];
	mul.wide.s32 	%rd48, %r119, 4;
	add.s64 	%rd49, %rd4, %rd48;
	ld.global.u32 	%r120, [%rd49];
	setp.ne.s32 	%p14, %r120, -1;
	selp.u32 	%r121, 1, 0, %p14;
	add.s32 	%r122, %r118, %r121;
	ld.global.u32 	%r123, [%rd27+12];
	mul.wide.s32 	%rd50, %r123, 4;
	add.s64 	%rd51, %rd4, %rd50;
	ld.global.u32 	%r124, [%rd51];
	setp.ne.s32 	%p15, %r124, -1;
	selp.u32 	%r125, 1, 0, %p15;
	add.s32 	%r126, %r122, %r125;
	ld.global.u32 	%r127, [%rd27+16];
	mul.wide.s32 	%rd52, %r127, 4;
	add.s64 	%rd53, %rd4, %rd52;
	ld.global.u32 	%r128, [%rd53];
	setp.ne.s32 	%p16, %r128, -1;
	selp.u32 	%r129, 1, 0, %p16;
	add.s32 	%r130, %r126, %r129;
	ld.global.u32 	%r131, [%rd27+20];
	mul.wide.s32 	%rd54, %r131, 4;
	add.s64 	%rd55, %rd4, %rd54;
	ld.global.u32 	%r132, [%rd55];
	setp.ne.s32 	%p17, %r132, -1;
	selp.u32 	%r133, 1, 0, %p17;
	add.s32 	%r134, %r130, %r133;
	ld.global.u32 	%r135, [%rd27+24];
	mul.wide.s32 	%rd56, %r135, 4;
	add.s64 	%rd57, %rd4, %rd56;
	ld.global.u32 	%r136, [%rd57];
	setp.ne.s32 	%p18, %r136, -1;
	selp.u32 	%r137, 1, 0, %p18;
	add.s32 	%r138, %r134, %r137;
	ld.global.u32 	%r139, [%rd27+28];
	mul.wide.s32 	%rd58, %r139, 4;
	add.s64 	%rd59, %rd4, %rd58;
	ld.global.u32 	%r140, [%rd59];
	setp.ne.s32 	%p19, %r140, -1;
	selp.u32 	%r141, 1, 0, %p19;
	add.s32 	%r216, %r138, %r141;
	add.s32 	%r205, %r205, 16;
	add.s32 	%r201, %r201, 16;
	setp.ne.s32 	%p20, %r201, 0;
	@%p20 bra 	$L__BB2_4;
$L__BB2_5:
	setp.eq.s32 	%p21, %r5, 0;
	@%p21 bra 	$L__BB2_14;
	and.b32  	%r16, %r4, 7;
	setp.lt.u32 	%p22, %r5, 8;
	@%p22 bra 	$L__BB2_8;
	mul.wide.s32 	%rd60, %r205, 4;
	add.s64 	%rd61, %rd5, %rd60;
	ld.global.u32 	%r143, [%rd61];
	mul.wide.s32 	%rd62, %r143, 4;
	add.s64 	%rd63, %rd4, %rd62;
	ld.global.u32 	%r144, [%rd63];
	setp.ne.s32 	%p23, %r144, -1;
	selp.u32 	%r145, 1, 0, %p23;
	add.s32 	%r146, %r216, %r145;
	ld.global.u32 	%r147, [%rd61+4];
	mul.wide.s32 	%rd64, %r147, 4;
	add.s64 	%rd65, %rd4, %rd64;
	ld.global.u32 	%r148, [%rd65];
	setp.ne.s32 	%p24, %r148, -1;
	selp.u32 	%r149, 1, 0, %p24;
	add.s32 	%r150, %r146, %r149;
	ld.global.u32 	%r151, [%rd61+8];
	mul.wide.s32 	%rd66, %r151, 4;
	add.s64 	%rd67, %rd4, %rd66;
	ld.global.u32 	%r152, [%rd67];
	setp.ne.s32 	%p25, %r152, -1;
	selp.u32 	%r153, 1, 0, %p25;
	add.s32 	%r154, %r150, %r153;
	ld.global.u32 	%r155, [%rd61+12];
	mul.wide.s32 	%rd68, %r155, 4;
	add.s64 	%rd69, %rd4, %rd68;
	ld.global.u32 	%r156, [%rd69];
	setp.ne.s32 	%p26, %r156, -1;
	selp.u32 	%r157, 1, 0, %p26;
	add.s32 	%r158, %r154, %r157;
	ld.global.u32 	%r159, [%rd61+16];
	mul.wide.s32 	%rd70, %r159, 4;
	add.s64 	%rd71, %rd4, %rd70;
	ld.global.u32 	%r160, [%rd71];
	setp.ne.s32 	%p27, %r160, -1;
	selp.u32 	%r161, 1, 0, %p27;
	add.s32 	%r162, %r158, %r161;
	ld.global.u32 	%r163, [%rd61+20];
	mul.wide.s32 	%rd72, %r163, 4;
	add.s64 	%rd73, %rd4, %rd72;
	ld.global.u32 	%r164, [%rd73];
	setp.ne.s32 	%p28, %r164, -1;
	selp.u32 	%r165, 1, 0, %p28;
	add.s32 	%r166, %r162, %r165;
	ld.global.u32 	%r167, [%rd61+24];
	mul.wide.s32 	%rd74, %r167, 4;
	add.s64 	%rd75, %rd4, %rd74;
	ld.global.u32 	%r168, [%rd75];
	setp.ne.s32 	%p29, %r168, -1;
	selp.u32 	%r169, 1, 0, %p29;
	add.s32 	%r170, %r166, %r169;
	ld.global.u32 	%r171, [%rd61+28];
	mul.wide.s32 	%rd76, %r171, 4;
	add.s64 	%rd77, %rd4, %rd76;
	ld.global.u32 	%r172, [%rd77];
	setp.ne.s32 	%p30, %r172, -1;
	selp.u32 	%r173, 1, 0, %p30;
	add.s32 	%r216, %r170, %r173;
	add.s32 	%r205, %r205, 8;
$L__BB2_8:
	setp.eq.s32 	%p31, %r16, 0;
	@%p31 bra 	$L__BB2_14;
	and.b32  	%r22, %r4, 3;
	setp.lt.u32 	%p32, %r16, 4;
	@%p32 bra 	$L__BB2_11;
	mul.wide.s32 	%rd78, %r205, 4;
	add.s64 	%rd79, %rd5, %rd78;
	ld.global.u32 	%r175, [%rd79];
	mul.wide.s32 	%rd80, %r175, 4;
	add.s64 	%rd81, %rd4, %rd80;
	ld.global.u32 	%r176, [%rd81];
	setp.ne.s32 	%p33, %r176, -1;
	selp.u32 	%r177, 1, 0, %p33;
	add.s32 	%r178, %r216, %r177;
	ld.global.u32 	%r179, [%rd79+4];
	mul.wide.s32 	%rd82, %r179, 4;
	add.s64 	%rd83, %rd4, %rd82;
	ld.global.u32 	%r180, [%rd83];
	setp.ne.s32 	%p34, %r180, -1;
	selp.u32 	%r181, 1, 0, %p34;
	add.s32 	%r182, %r178, %r181;
	ld.global.u32 	%r183, [%rd79+8];
	mul.wide.s32 	%rd84, %r183, 4;
	add.s64 	%rd85, %rd4, %rd84;
	ld.global.u32 	%r184, [%rd85];
	setp.ne.s32 	%p35, %r184, -1;
	selp.u32 	%r185, 1, 0, %p35;
	add.s32 	%r186, %r182, %r185;
	ld.global.u32 	%r187, [%rd79+12];
	mul.wide.s32 	%rd86, %r187, 4;
	add.s64 	%rd87, %rd4, %rd86;
	ld.global.u32 	%r188, [%rd87];
	setp.ne.s32 	%p36, %r188, -1;
	selp.u32 	%r189, 1, 0, %p36;
	add.s32 	%r216, %r186, %r189;
	add.s32 	%r205, %r205, 4;
$L__BB2_11:
	setp.eq.s32 	%p37, %r22, 0;
	@%p37 bra 	$L__BB2_14;
	neg.s32 	%r213, %r22;
$L__BB2_13:
	.pragma "nounroll";
	mul.wide.s32 	%rd88, %r205, 4;
	add.s64 	%rd89, %rd5, %rd88;
	ld.global.u32 	%r190, [%rd89];
	mul.wide.s32 	%rd90, %r190, 4;
	add.s64 	%rd91, %rd4, %rd90;
	ld.global.u32 	%r191, [%rd91];
	setp.ne.s32 	%p38, %r191, -1;
	selp.u32 	%r192, 1, 0, %p38;
	add.s32 	%r216, %r216, %r192;
	add.s32 	%r205, %r205, 1;
	add.s32 	%r213, %r213, 1;
	setp.ne.s32 	%p39, %r213, 0;
	@%p39 bra 	$L__BB2_13;
$L__BB2_14:
	cvta.to.global.u64 	%rd92, %rd14;
	setp.ge.s32 	%p40, %r2, %r3;
	add.s64 	%rd94, %rd92, %rd22;
	st.global.u32 	[%rd94+4], %r216;
	atom.global.add.u32 	%r226, [%rd92], %r216;
	add.s32 	%r193, %r226, %r216;
	setp.gt.s32 	%p41, %r193, %r67;
	or.pred  	%p42, %p41, %p40;
	@%p42 bra 	$L__BB2_31;
	sub.s32 	%r194, %r3, %r2;
	and.b32  	%r37, %r194, 3;
	setp.eq.s32 	%p43, %r37, 0;
	mov.u32 	%r221, %r2;
	@%p43 bra 	$L__BB2_20;
	neg.s32 	%r217, %r37;
	mov.u32 	%r221, %r2;
$L__BB2_17:
	.pragma "nounroll";
	mul.wide.s32 	%rd7, %r221, 4;
	add.s64 	%rd95, %rd5, %rd7;
	ld.global.u32 	%r195, [%rd95];
	mul.wide.s32 	%rd96, %r195, 4;
	add.s64 	%rd97, %rd4, %rd96;
	ld.global.u32 	%r42, [%rd97];
	setp.eq.s32 	%p44, %r42, -1;
	@%p44 bra 	$L__BB2_19;
	mul.wide.s32 	%rd98, %r226, 4;
	add.s64 	%rd99, %rd3, %rd98;
	st.global.u32 	[%rd99], %r42;
	add.s64 	%rd100, %rd2, %rd7;
	ld.global.f32 	%f1, [%rd100];
	add.s64 	%rd101, %rd1, %rd98;
	st.global.f32 	[%rd101], %f1;
	add.s32 	%r226, %r226, 1;
$L__BB2_19:
	add.s32 	%r221, %r221, 1;
	add.s32 	%r217, %r217, 1;
	setp.ne.s32 	%p45, %r217, 0;
	@%p45 bra 	$L__BB2_17;
$L__BB2_20:
	sub.s32 	%r196, %r2, %r3;
	setp.gt.u32 	%p46, %r196, -4;
	@%p46 bra 	$L__BB2_31;
	sub.s32 	%r223, %r221, %r3;
	add.s64 	%rd8, %rd5, 8;
	add.s64 	%rd9, %rd2, 8;
$L__BB2_22:
	mul.wide.s32 	%rd102, %r221, 4;
	add.s64 	%rd10, %rd8, %rd102;
	add.s64 	%rd11, %rd9, %rd102;
	ld.global.u32 	%r197, [%rd10+-8];
	mul.wide.s32 	%rd103, %r197, 4;
	add.s64 	%rd104, %rd4, %rd103;
	ld.global.u32 	%r53, [%rd104];
	setp.eq.s32 	%p47, %r53, -1;
	@%p47 bra 	$L__BB2_24;
	mul.wide.s32 	%rd105, %r226, 4;
	add.s64 	%rd106, %rd3, %rd105;
	st.global.u32 	[%rd106], %r53;
	ld.global.f32 	%f2, [%rd11+-8];
	add.s64 	%rd107, %rd1, %rd105;
	st.global.f32 	[%rd107], %f2;
	add.s32 	%r226, %r226, 1;
$L__BB2_24:
	ld.global.u32 	%r198, [%rd10+-4];
	mul.wide.s32 	%rd108, %r198, 4;
	add.s64 	%rd109, %rd4, %rd108;
	ld.global.u32 	%r56, [%rd109];
	setp.eq.s32 	%p48, %r56, -1;
	@%p48 bra 	$L__BB2_26;
	mul.wide.s32 	%rd110, %r226, 4;
	add.s64 	%rd111, %rd3, %rd110;
	st.global.u32 	[%rd111], %r56;
	ld.global.f32 	%f3, [%rd11+-4];
	add.s64 	%rd112, %rd1, %rd110;
	st.global.f32 	[%rd112], %f3;
	add.s32 	%r226, %r226, 1;
$L__BB2_26:
	ld.global.u32 	%r199, [%rd10];
	mul.wide.s32 	%rd113, %r199, 4;
	add.s64 	%rd114, %rd4, %rd113;
	ld.global.u32 	%r59, [%rd114];
	setp.eq.s32 	%p49, %r59, -1;
	@%p49 bra 	$L__BB2_28;
	mul.wide.s32 	%rd115, %r226, 4;
	add.s64 	%rd116, %rd3, %rd115;
	st.global.u32 	[%rd116], %r59;
	ld.global.f32 	%f4, [%rd11];
	add.s64 	%rd117, %rd1, %rd115;
	st.global.f32 	[%rd117], %f4;
	add.s32 	%r226, %r226, 1;
$L__BB2_28:
	ld.global.u32 	%r200, [%rd10+4];
	mul.wide.s32 	%rd118, %r200, 4;
	add.s64 	%rd119, %rd4, %rd118;
	ld.global.u32 	%r62, [%rd119];
	setp.eq.s32 	%p50, %r62, -1;
	@%p50 bra 	$L__BB2_30;
	mul.wide.s32 	%rd120, %r226, 4;
	add.s64 	%rd121, %rd3, %rd120;
	st.global.u32 	[%rd121], %r62;
	ld.global.f32 	%f5, [%rd11+4];
	add.s64 	%rd122, %rd1, %rd120;
	st.global.f32 	[%rd122], %f5;
	add.s32 	%r226, %r226, 1;
$L__BB2_30:
	add.s32 	%r221, %r221, 4;
	add.s32 	%r223, %r223, 4;
	setp.ne.s32 	%p51, %r223, 0;
	@%p51 bra 	$L__BB2_22;
$L__BB2_31:
	ret;

}
	// .globl	_Z19parallel_map_kernelPKiPiS1_ii
.visible .entry _Z19parallel_map_kernelPKiPiS1_ii(
	.param .u64 .ptr .align 1 _Z19parallel_map_kernelPKiPiS1_ii_param_0,
	.param .u64 .ptr .align 1 _Z19parallel_map_kernelPKiPiS1_ii_param_1,
	.param .u64 .ptr .align 1 _Z19parallel_map_kernelPKiPiS1_ii_param_2,
	.param .u32 _Z19parallel_map_kernelPKiPiS1_ii_param_3,
	.param .u32 _Z19parallel_map_kernelPKiPiS1_ii_param_4
)
{
	.reg .pred 	%p<3>;
	.reg .b32 	%r<8>;
	.reg .b64 	%rd<13>;

	ld.param.u64 	%rd1, [_Z19parallel_map_kernelPKiPiS1_ii_param_0];
	ld.param.u64 	%rd2, [_Z19parallel_map_kernelPKiPiS1_ii_param_1];
	ld.param.u64 	%rd3, [_Z19parallel_map_kernelPKiPiS1_ii_param_2];
	ld.param.u32 	%r4, [_Z19parallel_map_kernelPKiPiS1_ii_param_3];
	ld.param.u32 	%r3, [_Z19parallel_map_kernelPKiPiS1_ii_param_4];
	mov.u32 	%r5, %ctaid.x;
	mov.u32 	%r6, %ntid.x;
	mov.u32 	%r7, %tid.x;
	mad.lo.s32 	%r1, %r5, %r6, %r7;
	setp.ge.s32 	%p1, %r1, %r4;
	@%p1 bra 	$L__BB3_4;
	cvta.to.global.u64 	%rd4, %rd1;
	mul.wide.s32 	%rd5, %r1, 4;
	add.s64 	%rd6, %rd4, %rd5;
	ld.global.u32 	%r2, [%rd6];
	setp.ge.s32 	%p2, %r2, %r3;
	@%p2 bra 	$L__BB3_3;
	cvta.to.global.u64 	%rd7, %rd2;
	mul.wide.s32 	%rd8, %r2, 4;
	add.s64 	%rd9, %rd7, %rd8;
	st.global.u32 	[%rd9], %r1;
$L__BB3_3:
	cvta.to.global.u64 	%rd10, %rd3;
	add.s64 	%rd12, %rd10, %rd5;
	st.global.u32 	[%rd12], %r2;
$L__BB3_4:
	ret;

}
	// .globl	_ZN3cub18CUB_300001_SM_10006detail11EmptyKernelIvEEvv
.visible .entry _ZN3cub18CUB_300001_SM_10006detail11EmptyKernelIvEEvv()
{


	ret;

}


// ===== COMPILED SASS (sm_100) =====

	.target	sm_100

	.elftype	@"ET_EXEC"


//--------------------- .note.nv.tkinfo           --------------------------
	.section	.note.nv.tkinfo,"",@"SHT_NOTE"
	.sectionflags	@"SHF_NOTE_NV_TKINFO"
	.tkinfo
        /*0018*/ 	.word	0x00000002
        /*0030*/ 	.string	""
        /*0030*/ 	.string	"ptxas"
        /*0030*/ 	.string	"Cuda compilation tools, release 13.0, V13.0.88"
        /*0030*/ 	.string	"Build cuda_13.0.r13.0/compiler.36424714_0"
        /*0030*/ 	.string	"-arch sm_100 -m 64 "



//--------------------- .note.nv.cuinfo           --------------------------
	.section	.note.nv.cuinfo,"",@"SHT_NOTE"
	.sectionflags	@"SHF_NOTE_NV_CUINFO"
        /*0018*/ 	.short	0x0002
        /*001a*/ 	.short	0x0064
        /*001c*/ 	.short	0x0082
	.zero		2


//--------------------- .nv.info                  --------------------------
	.section	.nv.info,"",@"SHT_CUDA_INFO"
	.align	4


	//----- nvinfo : EIATTR_REGCOUNT
	.align		4
        /*0000*/ 	.byte	0x04, 0x2f
        /*0002*/ 	.short	(.L_46 - .L_45)
	.align		4
.L_45:
        /*0004*/ 	.word	index@(_Z25time_window_cutoff_kernelPKiS0_PKfS0_S2_fPiS3_i)
        /*0008*/ 	.word	0x00000010


	//----- nvinfo : EIATTR_FRAME_SIZE
	.align		4
.L_46:
        /*000c*/ 	.byte	0x04, 0x11
        /*000e*/ 	.short	(.L_48 - .L_47)
	.align		4
.L_47:
        /*0010*/ 	.word	index@(_Z25time_window_cutoff_kernelPKiS0_PKfS0_S2_fPiS3_i)
        /*0014*/ 	.word	0x00000000


	//----- nvinfo : EIATTR_REGCOUNT
	.align		4
.L_48:
        /*0018*/ 	.byte	0x04, 0x2f
        /*001a*/ 	.short	(.L_50 - .L_49)
	.align		4
.L_49:
        /*001c*/ 	.word	index@(_Z26sample_k_from_range_kernelPKiS0_S0_S0_iPiS1_iPj)
        /*0020*/ 	.word	0x0000001c


	//----- nvinfo : EIATTR_FRAME_SIZE
	.align		4
.L_50:
        /*0024*/ 	.byte	0x04, 0x11
        /*0026*/ 	.short	(.L_52 - .L_51)
	.align		4
.L_51:
        /*0028*/ 	.word	index@(_Z26sample_k_from_range_kernelPKiS0_S0_S0_iPiS1_iPj)
        /*002c*/ 	.word	0x00000000


	//----- nvinfo : EIATTR_REGCOUNT
	.align		4
.L_52:
        /*0030*/ 	.byte	0x04, 0x2f
        /*0032*/ 	.short	(.L_54 - .L_53)
	.align		4
.L_53:
        /*0034*/ 	.word	index@(_Z23compact_subgraph_kernelPKiS0_PKfS0_S0_iPiS3_Pfi)
        /*0038*/ 	.word	0x00000020


	//----- nvinfo : EIATTR_FRAME_SIZE
	.align		4
.L_54:
        /*003c*/ 	.byte	0x04, 0x11
        /*003e*/ 	.short	(.L_56 - .L_55)
	.align		4
.L_55:
        /*0040*/ 	.word	index@(_Z23compact_subgraph_kernelPKiS0_PKfS0_S0_iPiS3_Pfi)
        /*0044*/ 	.word	0x00000000


	//----- nvinfo : EIATTR_REGCOUNT
	.align		4
.L_56:
        /*0048*/ 	.byte	0x04, 0x2f
        /*004a*/ 	.short	(.L_58 - .L_57)
	.align		4
.L_57:
        /*004c*/ 	.word	index@(_Z19parallel_map_kernelPKiPiS1_ii)
        /*0050*/ 	.word	0x0000000c


	//----- nvinfo : EIATTR_FRAME_SIZE
	.align		4
.L_58:
        /*0054*/ 	.byte	0x04, 0x11
        /*0056*/ 	.short	(.L_60 - .L_59)
	.align		4
.L_59:
        /*0058*/ 	.word	index@(_Z19parallel_map_kernelPKiPiS1_ii)
        /*005c*/ 	.word	0x00000000


	//----- nvinfo : EIATTR_REGCOUNT
	.align		4
.L_60:
        /*0060*/ 	.byte	0x04, 0x2f
        /*0062*/ 	.short	(.L_62 - .L_61)
	.align		4
.L_61:
        /*0064*/ 	.word	index@(_ZN3cub18CUB_300001_SM_10006detail11EmptyKernelIvEEvv)
        /*0068*/ 	.word	0x00000004


	//----- nvinfo : EIATTR_FRAME_SIZE
	.align		4
.L_62:
        /*006c*/ 	.byte	0x04, 0x11
        /*006e*/ 	.short	(.L_64 - .L_63)
	.align		4
.L_63:
        /*0070*/ 	.word	index@(_ZN3cub18CUB_300001_SM_10006detail11EmptyKernelIvEEvv)
        /*0074*/ 	.word	0x00000000


	//----- nvinfo : EIATTR_MIN_STACK_SIZE
	.align		4
.L_64:
        /*0078*/ 	.byte	0x04, 0x12
        /*007a*/ 	.short	(.L_66 - .L_65)
	.align		4
.L_65:
        /*007c*/ 	.word	index@(_ZN3cub18CUB_300001_SM_10006detail11EmptyKernelIvEEvv)
        /*0080*/ 	.word	0x00000000


	//----- nvinfo : EIATTR_MIN_STACK_SIZE
	.align		4
.L_66:
        /*0084*/ 	.byte	0x04, 0x12
        /*0086*/ 	.short	(.L_68 - .L_67)
	.align		4
.L_67:
        /*0088*/ 	.word	index@(_Z19parallel_map_kernelPKiPiS1_ii)
        /*008c*/ 	.word	0x00000000


	//----- nvinfo : EIATTR_MIN_STACK_SIZE
	.align		4
.L_68:
        /*0090*/ 	.byte	0x04, 0x12
        /*0092*/ 	.short	(.L_70 - .L_69)
	.align		4
.L_69:
        /*0094*/ 	.word	index@(_Z23compact_subgraph_kernelPKiS0_PKfS0_S0_iPiS3_Pfi)
        /*0098*/ 	.word	0x00000000


	//----- nvinfo : EIATTR_MIN_STACK_SIZE
	.align		4
.L_70:
        /*009c*/ 	.byte	0x04, 0x12
        /*009e*/ 	.short	(.L_72 - .L_71)
	.align		4
.L_71:
        /*00a0*/ 	.word	index@(_Z26sample_k_from_range_kernelPKiS0_S0_S0_iPiS1_iPj)
        /*00a4*/ 	.word	0x00000000


	//----- nvinfo : EIATTR_MIN_STACK_SIZE
	.align		4
.L_72:
        /*00a8*/ 	.byte	0x04, 0x12
        /*00aa*/ 	.short	(.L_74 - .L_73)
	.align		4
.L_73:
        /*00ac*/ 	.word	index@(_Z25time_window_cutoff_kernelPKiS0_PKfS0_S2_fPiS3_i)
        /*00b0*/ 	.word	0x00000000
.L_74:


//--------------------- .nv.compat                --------------------------
	.section	.nv.compat,"",@"SHT_CUDA_COMPAT_INFO"
	.align	4
        /*0000*/ 	.byte	0x02, 0x09, 0x00, 0x00, 0x02, 0x02, 0x01, 0x00, 0x02, 0x05, 0x05, 0x00, 0x03, 0x07, 0x01, 0x01
        /*0010*/ 	.byte	0x02, 0x03, 0x00, 0x00, 0x02, 0x06, 0x01, 0x00, 0x04, 0x0b, 0x08, 0x00, 0x09, 0x00, 0x00, 0x00
        /*0020*/ 	.byte	0x00, 0x00, 0x00, 0x00


//--------------------- .nv.info._ZN3cub18CUB_300001_SM_10006detail11EmptyKernelIvEEvv --------------------------
	.section	.nv.info._ZN3cub18CUB_300001_SM_10006detail11EmptyKernelIvEEvv,"",@"SHT_CUDA_INFO"
	.sectionflags	@""
	.align	4


	//----- nvinfo : EIATTR_CUDA_API_VERSION
	.align		4
        /*0000*/ 	.byte	0x04, 0x37
        /*0002*/ 	.short	(.L_76 - .L_75)
.L_75:
        /*0004*/ 	.word	0x00000082


	//----- nvinfo : EIATTR_SPARSE_MMA_MASK
	.align		4
.L_76:
        /*0008*/ 	.byte	0x03, 0x50
        /*000a*/ 	.short	0x0000


	//----- nvinfo : EIATTR_MAXREG_COUNT
	.align		4
        /*000c*/ 	.byte	0x03, 0x1b
        /*000e*/ 	.short	0x00ff


	//----- nvinfo : EIATTR_MERCURY_ISA_VERSION
	.align		4
        /*0010*/ 	.byte	0x03, 0x5f
        /*0012*/ 	.short	0x0101


	//----- nvinfo : EIATTR_VRC_CTA_INIT_COUNT
	.align		4
        /*0014*/ 	.byte	0x02, 0x4a
	.zero		1
	.zero		1


	//----- nvinfo : EIATTR_EXIT_INSTR_OFFSETS
	.align		4
        /*0018*/ 	.byte	0x04, 0x1c
        /*001a*/ 	.short	(.L_78 - .L_77)


	//   ....[0]....
.L_77:
        /*001c*/ 	.word	0x00000010


	//----- nvinfo : EIATTR_SW_WAR
	.align		4
.L_78:
        /*0020*/ 	.byte	0x04, 0x36
        /*0022*/ 	.short	(.L_80 - .L_79)
.L_79:
        /*0024*/ 	.word	0x00000008
.L_80:


//--------------------- .nv.info._Z19parallel_map_kernelPKiPiS1_ii --------------------------
	.section	.nv.info._Z19parallel_map_kernelPKiPiS1_ii,"",@"SHT_CUDA_INFO"
	.sectionflags	@""
	.align	4


	//----- nvinfo : EIATTR_CUDA_API_VERSION
	.align		4
        /*0000*/ 	.byte	0x04, 0x37
        /*0002*/ 	.short	(.L_82 - .L_81)
.L_81:
        /*0004*/ 	.word	0x00000082


	//----- nvinfo : EIATTR_KPARAM_INFO
	.align		4
.L_82:
        /*0008*/ 	.byte	0x04, 0x17
        /*000a*/ 	.short	(.L_84 - .L_83)
.L_83:
        /*000c*/ 	.word	0x00000000
        /*0010*/ 	.short	0x0004
        /*0012*/ 	.short	0x001c
        /*0014*/ 	.byte	0x00, 0xf0, 0x11, 0x00


	//----- nvinfo : EIATTR_KPARAM_INFO
	.align		4
.L_84:
        /*0018*/ 	.byte	0x04, 0x17
        /*001a*/ 	.short	(.L_86 - .L_85)
.L_85:
        /*001c*/ 	.word	0x00000000
        /*0020*/ 	.short	0x0003
        /*0022*/ 	.short	0x0018
        /*0024*/ 	.byte	0x00, 0xf0, 0x11, 0x00


	//----- nvinfo : EIATTR_KPARAM_INFO
	.align		4
.L_86:
        /*0028*/ 	.byte	0x04, 0x17
        /*002a*/ 	.short	(.L_88 - .L_87)
.L_87:
        /*002c*/ 	.word	0x00000000
        /*0030*/ 	.short	0x0002
        /*0032*/ 	.short	0x0010
        /*0034*/ 	.byte	0x00, 0xf5, 0x21, 0x00


	//----- nvinfo : EIATTR_KPARAM_INFO
	.align		4
.L_88:
        /*0038*/ 	.byte	0x04, 0x17
        /*003a*/ 	.short	(.L_90 - .L_89)
.L_89:
        /*003c*/ 	.word	0x00000000
        /*0040*/ 	.short	0x0001
        /*0042*/ 	.short	0x0008
        /*0044*/ 	.byte	0x00, 0xf5, 0x21, 0x00


	//----- nvinfo : EIATTR_KPARAM_INFO
	.align		4
.L_90:
        /*0048*/ 	.byte	0x04, 0x17
        /*004a*/ 	.short	(.L_92 - .L_91)
.L_91:
        /*004c*/ 	.word	0x00000000
        /*0050*/ 	.short	0x0000
        /*0052*/ 	.short	0x0000
        /*0054*/ 	.byte	0x00, 0xf5, 0x21, 0x00


	//----- nvinfo : EIATTR_SPARSE_MMA_MASK
	.align		4
.L_92:
        /*0058*/ 	.byte	0x03, 0x50
        /*005a*/ 	.short	0x0000


	//----- nvinfo : EIATTR_MAXREG_COUNT
	.align		4
        /*005c*/ 	.byte	0x03, 0x1b
        /*005e*/ 	.short	0x00ff


	//----- nvinfo : EIATTR_MERCURY_ISA_VERSION
	.align		4
        /*0060*/ 	.byte	0x03, 0x5f
        /*0062*/ 	.short	0x0101


	//----- nvinfo : EIATTR_VRC_CTA_INIT_COUNT
	.align		4
        /*0064*/ 	.byte	0x02, 0x4a
	.zero		1
	.zero		1


	//----- nvinfo : EIATTR_EXIT_INSTR_OFFSETS
	.align		4
        /*0068*/ 	.byte	0x04, 0x1c
        /*006a*/ 	.short	(.L_94 - .L_93)


	//   ....[0]....
.L_93:
        /*006c*/ 	.word	0x00000070


	//   ....[1]....
        /*0070*/ 	.word	0x00000140


	//----- nvinfo : EIATTR_CBANK_PARAM_SIZE
	.align		4
.L_94:
        /*0074*/ 	.byte	0x03, 0x19
        /*0076*/ 	.short	0x0020


	//----- nvinfo : EIATTR_PARAM_CBANK
	.align		4
        /*0078*/ 	.byte	0x04, 0x0a
        /*007a*/ 	.short	(.L_96 - .L_95)
	.align		4
.L_95:
        /*007c*/ 	.word	index@(.nv.constant0._Z19parallel_map_kernelPKiPiS1_ii)
        /*0080*/ 	.short	0x0380
        /*0082*/ 	.short	0x0020


	//----- nvinfo : EIATTR_SW_WAR
	.align		4
.L_96:
        /*0084*/ 	.byte	0x04, 0x36
        /*0086*/ 	.short	(.L_98 - .L_97)
.L_97:
        /*0088*/ 	.word	0x00000008
.L_98:


//--------------------- .nv.info._Z23compact_subgraph_kernelPKiS0_PKfS0_S0_iPiS3_Pfi --------------------------
	.section	.nv.info._Z23compact_subgraph_kernelPKiS0_PKfS0_S0_iPiS3_Pfi,"",@"SHT_CUDA_INFO"
	.sectionflags	@""
	.align	4


	//----- nvinfo : EIATTR_CUDA_API_VERSION
	.align		4
        /*0000*/ 	.byte	0x04, 0x37
        /*0002*/ 	.short	(.L_100 - .L_99)
.L_99:
        /*0004*/ 	.word	0x00000082


	//----- nvinfo : EIATTR_KPARAM_INFO
	.align		4
.L_100:
        /*0008*/ 	.byte	0x04, 0x17
        /*000a*/ 	.short	(.L_102 - .L_101)
.L_101:
        /*000c*/ 	.word	0x00000000
        /*0010*/ 	.short	0x0009
        /*0012*/ 	.short	0x0048
        /*0014*/ 	.byte	0x00, 0xf0, 0x11, 0x00


	//----- nvinfo : EIATTR_KPARAM_INFO
	.align		4
.L_102:
        /*0018*/ 	.byte	0x04, 0x17
        /*001a*/ 	.short	(.L_104 - .L_103)
.L_103:
        /*001c*/ 	.word	0x00000000
        /*0020*/ 	.short	0x0008
        /*0022*/ 	.short	0x0040
        /*0024*/ 	.byte	0x00, 0xf5, 0x21, 0x00


	//----- nvinfo : EIATTR_KPARAM_INFO
	.align		4
.L_104:
        /*0028*/ 	.byte	0x04, 0x17
        /*002a*/ 	.short	(.L_106 - .L_105)
.L_105:
        /*002c*/ 	.word	0x00000000
        /*0030*/ 	.short	0x0007
        /*0032*/ 	.short	0x0038
        /*0034*/ 	.byte	0x00, 0xf5, 0x21, 0x00


	//----- nvinfo : EIATTR_KPARAM_INFO
	.align		4
.L_106:
        /*0038*/ 	.byte	0x04, 0x17
        /*003a*/ 	.short	(.L_108 - .L_107)
.L_107:
        /*003c*/ 	.word	0x00000000
        /*0040*/ 	.short	0x0006
        /*0042*/ 	.short	0x0030
        /*0044*/ 	.byte	0x00, 0xf5, 0x21, 0x00


	//----- nvinfo : EIATTR_KPARAM_INFO
	.align		4
.L_108:
        /*0048*/ 	.byte	0x04, 0x17
        /*004a*/ 	.short	(.L_110 - .L_109)
.L_109:
        /*004c*/ 	.word	0x00000000
        /*0050*/ 	.short	0x0005
        /*0052*/ 	.short	0x0028
        /*0054*/ 	.byte	0x00, 0xf0, 0x11, 0x00


	//----- nvinfo : EIATTR_KPARAM_INFO
	.align		4
.L_110:
        /*0058*/ 	.byte	0x04, 0x17
        /*005a*/ 	.short	(.L_112 - .L_111)
.L_111:
        /*005c*/ 	.word	0x00000000
        /*0060*/ 	.short	0x0004
        /*0062*/ 	.short	0x0020
        /*0064*/ 	.byte	0x00, 0xf5, 0x21, 0x00


	//----- nvinfo : EIATTR_KPARAM_INFO
	.align		4
.L_112:
        /*0068*/ 	.byte	0x04, 0x17
        /*006a*/ 	.short	(.L_114 - .L_113)
.L_113:
        /*006c*/ 	.word	0x00000000
        /*0070*/ 	.short	0x0003
        /*0072*/ 	.short	0x0018
        /*0074*/ 	.byte	0x00, 0xf5, 0x21, 0x00


	//----- nvinfo : EIATTR_KPARAM_INFO
	.align		4
.L_114:
        /*0078*/ 	.byte	0x04, 0x17
        /*007a*/ 	.short	(.L_116 - .L_115)
.L_115:
        /*007c*/ 	.word	0x00000000
        /*0080*/ 	.short	0x0002
        /*0082*/ 	.short	0x0010
        /*0084*/ 	.byte	0x00, 0xf5, 0x21, 0x00


	//----- nvinfo : EIATTR_KPARAM_INFO
	.align		4
.L_116:
        /*0088*/ 	.byte	0x04, 0x17
        /*008a*/ 	.short	(.L_118 - .L_117)
.L_117:
        /*008c*/ 	.word	0x00000000
        /*0090*/ 	.short	0x0001
        /*0092*/ 	.short	0x0008
        /*0094*/ 	.byte	0x00, 0xf5, 0x21, 0x00


	//----- nvinfo : EIATTR_KPARAM_INFO
	.align		4
.L_118:
        /*0098*/ 	.byte	0x04, 0x17
        /*009a*/ 	.short	(.L_120 - .L_119)
.L_119:
        /*009c*/ 	.word	0x00000000
        /*00a0*/ 	.short	0x0000
        /*00a2*/ 	.short	0x0000
        /*00a4*/ 	.byte	0x00, 0xf5, 0x21, 0x00


	//----- nvinfo : EIATTR_SPARSE_MMA_MASK
	.align		4
.L_120:
        /*00a8*/ 	.byte	0x03, 0x50
        /*00aa*/ 	.short	0x0000


	//----- nvinfo : EIATTR_MAXREG_COUNT
	.align		4
        /*00ac*/ 	.byte	0x03, 0x1b
        /*00ae*/ 	.short	0x00ff


	//----- nvinfo : EIATTR_MERCURY_ISA_VERSION
	.align		4
        /*00b0*/ 	.byte	0x03, 0x5f
        /*00b2*/ 	.short	0x0101


	//----- nvinfo : EIATTR_INT_WARP_WIDE_INSTR_OFFSETS
	.align		4
        /*00b4*/ 	.byte	0x04, 0x31
        /*00b6*/ 	.short	(.L_122 - .L_121)


	//   ....[0]....
.L_121:
        /*00b8*/ 	.word	0x00000fb0


	//   ....[1]....
        /*00bc*/ 	.word	0x00001020


	//   ....[2]....
        /*00c0*/ 	.word	0x00001060


	//   ....[3]....
        /*00c4*/ 	.word	0x00001090


	//   ....[4]....
        /*00c8*/ 	.word	0x000010b0


	//   ....[5]....
        /*00cc*/ 	.word	0x000010d0


	//   ....[6]....
        /*00d0*/ 	.word	0x00001100


	//   ....[7]....
        /*00d4*/ 	.word	0x00001110


	//----- nvinfo : EIATTR_VRC_CTA_INIT_COUNT
	.align		4
.L_122:
        /*00d8*/ 	.byte	0x02, 0x4a
	.zero		1
	.zero		1


	//----- nvinfo : EIATTR_EXIT_INSTR_OFFSETS
	.align		4
        /*00dc*/ 	.byte	0x04, 0x1c
        /*00de*/ 	.short	(.L_124 - .L_123)


	//   ....[0]....
.L_123:
        /*00e0*/ 	.word	0x00000070


	//   ....[1]....
        /*00e4*/ 	.word	0x00001160


	//   ....[2]....
        /*00e8*/ 	.word	0x00001340


	//   ....[3]....
        /*00ec*/ 	.word	0x00001770


	//----- nvinfo : EIATTR_CRS_STACK_SIZE
	.align		4
.L_124:
        /*00f0*/ 	.byte	0x04, 0x1e
        /*00f2*/ 	.short	(.L_126 - .L_125)
.L_125:
        /*00f4*/ 	.word	0x00000000


	//----- nvinfo : EIATTR_CBANK_PARAM_SIZE
	.align		4
.L_126:
        /*00f8*/ 	.byte	0x03, 0x19
        /*00fa*/ 	.short	0x004c


	//----- nvinfo : EIATTR_PARAM_CBANK
	.align		4
        /*00fc*/ 	.byte	0x04, 0x0a
        /*00fe*/ 	.short	(.L_128 - .L_127)
	.align		4
.L_127:
        /*0100*/ 	.word	index@(.nv.constant0._Z23compact_subgraph_kernelPKiS0_PKfS0_S0_iPiS3_Pfi)
        /*0104*/ 	.short	0x0380
        /*0106*/ 	.short	0x004c


	//----- nvinfo : EIATTR_SW_WAR
	.align		4
.L_128:
        /*0108*/ 	.byte	0x04, 0x36
        /*010a*/ 	.short	(.L_130 - .L_129)
.L_129:
        /*010c*/ 	.word	0x00000008
.L_130:


//--------------------- .nv.info._Z26sample_k_from_range_kernelPKiS0_S0_S0_iPiS1_iPj --------------------------
	.section	.nv.info._Z26sample_k_from_range_kernelPKiS0_S0_S0_iPiS1_iPj,"",@"SHT_CUDA_INFO"
	.sectionflags	@""
	.align	4


	//----- nvinfo : EIATTR_CUDA_API_VERSION
	.align		4
        /*0000*/ 	.byte	0x04, 0x37
        /*0002*/ 	.short	(.L_132 - .L_131)
.L_131:
        /*0004*/ 	.word	0x00000082


	//----- nvinfo : EIATTR_KPARAM_INFO
	.align		4
.L_132:
        /*0008*/ 	.byte	0x04, 0x17
        /*000a*/ 	.short	(.L_134 - .L_133)
.L_133:
        /*000c*/ 	.word	0x00000000
        /*0010*/ 	.short	0x0008
        /*0012*/ 	.short	0x0040
        /*0014*/ 	.byte	0x00, 0xf5, 0x21, 0x00


	//----- nvinfo : EIATTR_KPARAM_INFO
	.align		4
.L_134:
        /*0018*/ 	.byte	0x04, 0x17
        /*001a*/ 	.short	(.L_136 - .L_135)
.L_135:
        /*001c*/ 	.word	0x00000000
        /*0020*/ 	.short	0x0007
        /*0022*/ 	.short	0x0038
        /*0024*/ 	.byte	0x00, 0xf0, 0x11, 0x00


	//----- nvinfo : EIATTR_KPARAM_INFO
	.align		4
.L_136:
        /*0028*/ 	.byte	0x04, 0x17
        /*002a*/ 	.short	(.L_138 - .L_137)
.L_137:
        /*002c*/ 	.word	0x00000000
        /*0030*/ 	.short	0x0006
        /*0032*/ 	.short	0x0030
        /*0034*/ 	.byte	0x00, 0xf5, 0x21, 0x00


	//----- nvinfo : EIATTR_KPARAM_INFO
	.align		4
.L_138:
        /*0038*/ 	.byte	0x04, 0x17
        /*003a*/ 	.short	(.L_140 - .L_139)
.L_139:
        /*003c*/ 	.word	0x00000000
        /*0040*/ 	.short	0x0005
        /*0042*/ 	.short	0x0028
        /*0044*/ 	.byte	0x00, 0xf5, 0x21, 0x00


	//----- nvinfo : EIATTR_KPARAM_INFO
	.align		4
.L_140:
        /*0048*/ 	.byte	0x04, 0x17
        /*004a*/ 	.short	(.L_142 - .L_141)
.L_141:
        /*004c*/ 	.word	0x00000000
        /*0050*/ 	.short	0x0004
        /*0052*/ 	.short	0x0020
        /*0054*/ 	.byte	0x00, 0xf0, 0x11, 0x00


	//----- nvinfo : EIATTR_KPARAM_INFO
	.align		4
.L_142:
        /*0058*/ 	.byte	0x04, 0x17
        /*005a*/ 	.short	(.L_144 - .L_143)
.L_143:
        /*005c*/ 	.word	0x00000000
        /*0060*/ 	.short	0x0003
        /*0062*/ 	.short	0x0018
        /*0064*/ 	.byte	0x00, 0xf5, 0x21, 0x00


	//----- nvinfo : EIATTR_KPARAM_INFO
	.align		4
.L_144:
        /*0068*/ 	.byte	0x04, 0x17
        /*006a*/ 	.short	(.L_146 - .L_145)
.L_145:
        /*006c*/ 	.word	0x00000000
        /*0070*/ 	.short	0x0002
        /*0072*/ 	.short	0x0010
        /*0074*/ 	.byte	0x00, 0xf5, 0x21, 0x00


	//----- nvinfo : EIATTR_KPARAM_INFO
	.align		4
.L_146:
        /*0078*/ 	.byte	0x04, 0x17
        /*007a*/ 	.short	(.L_148 - .L_147)
.L_147:
        /*007c*/ 	.word	0x00000000
        /*0080*/ 	.short	0x0001
        /*0082*/ 	.short	0x0008
        /*0084*/ 	.byte	0x00, 0xf5, 0x21, 0x00


	//----- nvinfo : EIATTR_KPARAM_INFO
	.align		4
.L_148:
        /*0088*/ 	.byte	0x04, 0x17
        /*008a*/ 	.short	(.L_150 - .L_149)
.L_149:
        /*008c*/ 	.word	0x00000000
        /*0090*/ 	.short	0x0000
        /*0092*/ 	.short	0x0000
        /*0094*/ 	.byte	0x00, 0xf5, 0x21, 0x00


	//----- nvinfo : EIATTR_SPARSE_MMA_MASK
	.align		4
.L_150:
        /*0098*/ 	.byte	0x03, 0x50
        /*009a*/ 	.short	0x0000


	//----- nvinfo : EIATTR_MAXREG_COUNT
	.align		4
        /*009c*/ 	.byte	0x03, 0x1b
        /*009e*/ 	.short	0x00ff


	//----- nvinfo : EIATTR_MERCURY_ISA_VERSION
	.align		4
        /*00a0*/ 	.byte	0x03, 0x5f
        /*00a2*/ 	.short	0x0101


	//----- nvinfo : EIATTR_VRC_CTA_INIT_COUNT
	.align		4
        /*00a4*/ 	.byte	0x02, 0x4a
	.zero		1
	.zero		1


	//----- nvinfo : EIATTR_EXIT_INSTR_OFFSETS
	.align		4
        /*00a8*/ 	.byte	0x04, 0x1c
        /*00aa*/ 	.short	(.L_152 - .L_151)


	//   ....[0]....
.L_151:
        /*00ac*/ 	.word	0x00000070


	//   ....[1]....
        /*00b0*/ 	.word	0x00000170


	//   ....[2]....
        /*00b4*/ 	.word	0x00000410


	//   ....[3]....
        /*00b8*/ 	.word	0x00000500


	//   ....[4]....
        /*00bc*/ 	.word	0x00000520


	//   ....[5]....
        /*00c0*/ 	.word	0x00000740


	//   ....[6]....
        /*00c4*/ 	.word	0x00000800


	//----- nvinfo : EIATTR_CRS_STACK_SIZE
	.align		4
.L_152:
        /*00c8*/ 	.byte	0x04, 0x1e
        /*00ca*/ 	.short	(.L_154 - .L_153)
.L_153:
        /*00cc*/ 	.word	0x00000000


	//----- nvinfo : EIATTR_CBANK_PARAM_SIZE
	.align		4
.L_154:
        /*00d0*/ 	.byte	0x03, 0x19
        /*00d2*/ 	.short	0x0048


	//----- nvinfo : EIATTR_PARAM_CBANK
	.align		4
        /*00d4*/ 	.byte	0x04, 0x0a
        /*00d6*/ 	.short	(.L_156 - .L_155)
	.align		4
.L_155:
        /*00d8*/ 	.word	index@(.nv.constant0._Z26sample_k_from_range_kernelPKiS0_S0_S0_iPiS1_iPj)
        /*00dc*/ 	.short	0x0380
        /*00de*/ 	.short	0x0048


	//----- nvinfo : EIATTR_SW_WAR
	.align		4
.L_156:
        /*00e0*/ 	.byte	0x04, 0x36
        /*00e2*/ 	.short	(.L_158 - .L_157)
.L_157:
        /*00e4*/ 	.word	0x00000008
.L_158:


//--------------------- .nv.info._Z25time_window_cutoff_kernelPKiS0_PKfS0_S2_fPiS3_i --------------------------
	.section	.nv.info._Z25time_window_cutoff_kernelPKiS0_PKfS0_S2_fPiS3_i,"",@"SHT_CUDA_INFO"
	.sectionflags	@""
	.align	4


	//----- nvinfo : EIATTR_CUDA_API_VERSION
	.align		4
        /*0000*/ 	.byte	0x04, 0x37
        /*0002*/ 	.short	(.L_160 - .L_159)
.L_159:
        /*0004*/ 	.word	0x00000082


	//----- nvinfo : EIATTR_KPARAM_INFO
	.align		4
.L_160:
        /*0008*/ 	.byte	0x04, 0x17
        /*000a*/ 	.short	(.L_162 - .L_161)
.L_161:
        /*000c*/ 	.word	0x00000000
        /*0010*/ 	.short	0x0008
        /*0012*/ 	.short	0x0040
        /*0014*/ 	.byte	0x00, 0xf0, 0x11, 0x00


	//----- nvinfo : EIATTR_KPARAM_INFO
	.align		4
.L_162:
        /*0018*/ 	.byte	0x04, 0x17
        /*001a*/ 	.short	(.L_164 - .L_163)
.L_163:
        /*001c*/ 	.word	0x00000000
        /*0020*/ 	.short	0x0007
        /*0022*/ 	.short	0x0038
        /*0024*/ 	.byte	0x00, 0xf5, 0x21, 0x00


	//----- nvinfo : EIATTR_KPARAM_INFO
	.align		4
.L_164:
        /*0028*/ 	.byte	0x04, 0x17
        /*002a*/ 	.short	(.L_166 - .L_165)
.L_165:
        /*002c*/ 	.word	0x00000000
        /*0030*/ 	.short	0x0006
        /*0032*/ 	.short	0x0030
        /*0034*/ 	.byte	0x00, 0xf5, 0x21, 0x00


	//----- nvinfo : EIATTR_KPARAM_INFO
	.align		4
.L_166:
        /*0038*/ 	.byte	0x04, 0x17
        /*003a*/ 	.short	(.L_168 - .L_167)
.L_167:
        /*003c*/ 	.word	0x00000000
        /*0040*/ 	.short	0x0005
        /*0042*/ 	.short	0x0028
        /*0044*/ 	.byte	0x00, 0xf0, 0x11, 0x00


	//----- nvinfo : EIATTR_KPARAM_INFO
	.align		4
.L_168:
        /*0048*/ 	.byte	0x04, 0x17
        /*004a*/ 	.short	(.L_170 - .L_169)
.L_169:
        /*004c*/ 	.word	0x00000000
        /*0050*/ 	.short	0x0004
        /*0052*/ 	.short	0x0020
        /*0054*/ 	.byte	0x00, 0xf5, 0x21, 0x00


	//----- nvinfo : EIATTR_KPARAM_INFO
	.align		4
.L_170:
        /*0058*/ 	.byte	0x04, 0x17
        /*005a*/ 	.short	(.L_172 - .L_171)
.L_171:
        /*005c*/ 	.word	0x00000000
        /*0060*/ 	.short	0x0003
        /*0062*/ 	.short	0x0018
        /*0064*/ 	.byte	0x00, 0xf5, 0x21, 0x00


	//----- nvinfo : EIATTR_KPARAM_INFO
	.align		4
.L_172:
        /*0068*/ 	.byte	0x04, 0x17
        /*006a*/ 	.short	(.L_174 - .L_173)
.L_173:
        /*006c*/ 	.word	0x00000000
        /*0070*/ 	.short	0x0002
        /*0072*/ 	.short	0x0010
        /*0074*/ 	.byte	0x00, 0xf5, 0x21, 0x00


	//----- nvinfo : EIATTR_KPARAM_INFO
	.align		4
.L_174:
        /*0078*/ 	.byte	0x04, 0x17
        /*007a*/ 	.short	(.L_176 - .L_175)
.L_175:
        /*007c*/ 	.word	0x00000000
        /*0080*/ 	.short	0x0001
        /*0082*/ 	.short	0x0008
        /*0084*/ 	.byte	0x00, 0xf5, 0x21, 0x00


	//----- nvinfo : EIATTR_KPARAM_INFO
	.align		4
.L_176:
        /*0088*/ 	.byte	0x04, 0x17
        /*008a*/ 	.short	(.L_178 - .L_177)
.L_177:
        /*008c*/ 	.word	0x00000000
        /*0090*/ 	.short	0x0000
        /*0092*/ 	.short	0x0000
        /*0094*/ 	.byte	0x00, 0xf5, 0x21, 0x00


	//----- nvinfo : EIATTR_SPARSE_MMA_MASK
	.align		4
.L_178:
        /*0098*/ 	.byte	0x03, 0x50
        /*009a*/ 	.short	0x0000


	//----- nvinfo : EIATTR_MAXREG_COUNT
	.align		4
        /*009c*/ 	.byte	0x03, 0x1b
        /*009e*/ 	.short	0x00ff


	//----- nvinfo : EIATTR_MERCURY_ISA_VERSION
	.align		4
        /*00a0*/ 	.byte	0x03, 0x5f
        /*00a2*/ 	.short	0x0101


	//----- nvinfo : EIATTR_VRC_CTA_INIT_COUNT
	.align		4
        /*00a4*/ 	.byte	0x02, 0x4a
	.zero		1
	.zero		1


	//----- nvinfo : EIATTR_EXIT_INSTR_OFFSETS
	.align		4
        /*00a8*/ 	.byte	0x04, 0x1c
        /*00aa*/ 	.short	(.L_180 - .L_179)


	//   ....[0]....
.L_179:
        /*00ac*/ 	.word	0x000000a0


	//   ....[1]....
        /*00b0*/ 	.word	0x000001b0


	//   ....[2]....
        /*00b4*/ 	.word	0x00000220


	//   ....[3]....
        /*00b8*/ 	.word	0x00000240


	//   ....[4]....
        /*00bc*/ 	.word	0x00000490


	//----- nvinfo : EIATTR_CRS_STACK_SIZE
	.align		4
.L_180:
        /*00c0*/ 	.byte	0x04, 0x1e
        /*00c2*/ 	.short	(.L_182 - .L_181)
.L_181:
        /*00c4*/ 	.word	0x00000000


	//----- nvinfo : EIATTR_CBANK_PARAM_SIZE
	.align		4
.L_182:
        /*00c8*/ 	.byte	0x03, 0x19
        /*00ca*/ 	.short	0x0044


	//----- nvinfo : EIATTR_PARAM_CBANK
	.align		4
        /*00cc*/ 	.byte	0x04, 0x0a
        /*00ce*/ 	.short	(.L_184 - .L_183)
	.align		4
.L_183:
        /*00d0*/ 	.word	index@(.nv.constant0._Z25time_window_cutoff_kernelPKiS0_PKfS0_S2_fPiS3_i)
        /*00d4*/ 	.short	0x0380
        /*00d6*/ 	.short	0x0044


	//----- nvinfo : EIATTR_SW_WAR
	.align		4
.L_184:
        /*00d8*/ 	.byte	0x04, 0x36
        /*00da*/ 	.short	(.L_186 - .L_185)
.L_185:
        /*00dc*/ 	.word	0x00000008
.L_186:


//--------------------- .nv.callgraph             --------------------------
	.section	.nv.callgraph,"",@"SHT_CUDA_CALLGRAPH"
	.align	4
	.sectionentsize	8
	.align		4
        /*0000*/ 	.word	0x00000000
	.align		4
        /*0004*/ 	.word	0xffffffff
	.align		4
        /*0008*/ 	.word	0x00000000
	.align		4
        /*000c*/ 	.word	0xfffffffe
	.align		4
        /*0010*/ 	.word	0x00000000
	.align		4
        /*0014*/ 	.word	0xfffffffd
	.align		4
        /*0018*/ 	.word	0x00000000
	.align		4
        /*001c*/ 	.word	0xfffffffc


//--------------------- .nv.constant4             --------------------------
	.section	.nv.constant4,"a",@progbits
	.align	8
	.align		8
.nv.constant4:
        /*0000*/ 	.dword	_ZN34_INTERNAL_2f39bd1b_4_k_cu_644ffdc24cuda3std3__45__cpo5beginE
	.align		8
        /*0008*/ 	.dword	_ZN34_INTERNAL_2f39bd1b_4_k_cu_644ffdc24cuda3std3__45__cpo3endE
	.align		8
        /*0010*/ 	.dword	_ZN34_INTERNAL_2f39bd1b_4_k_cu_644ffdc24cuda3std3__45__cpo6cbeginE
	.align		8
        /*0018*/ 	.dword	_ZN34_INTERNAL_2f39bd1b_4_k_cu_644ffdc24cuda3std3__45__cpo4cendE
	.align		8
        /*0020*/ 	.dword	_ZN34_INTERNAL_2f39bd1b_4_k_cu_644ffdc24cuda3std3__45__cpo6rbeginE
	.align		8
        /*0028*/ 	.dword	_ZN34_INTERNAL_2f39bd1b_4_k_cu_644ffdc24cuda3std3__45__cpo4rendE
	.align		8
        /*0030*/ 	.dword	_ZN34_INTERNAL_2f39bd1b_4_k_cu_644ffdc24cuda3std3__45__cpo7crbeginE
	.align		8
        /*0038*/ 	.dword	_ZN34_INTERNAL_2f39bd1b_4_k_cu_644ffdc24cuda3std3__45__cpo5crendE
	.align		8
        /*0040*/ 	.dword	_ZN34_INTERNAL_2f39bd1b_4_k_cu_644ffdc24cuda3std3__436_GLOBAL__N__2f39bd1b_4_k_cu_644ffdc26ignoreE
	.align		8
        /*0048*/ 	.dword	_ZN34_INTERNAL_2f39bd1b_4_k_cu_644ffdc24cuda3std3__419piecewise_constructE
	.align		8
        /*0050*/ 	.dword	_ZN34_INTERNAL_2f39bd1b_4_k_cu_644ffdc24cuda3std3__48in_placeE
	.align		8
        /*0058*/ 	.dword	_ZN34_INTERNAL_2f39bd1b_4_k_cu_644ffdc24cuda3std3__420unreachable_sentinelE
	.align		8
        /*0060*/ 	.dword	_ZN34_INTERNAL_2f39bd1b_4_k_cu_644ffdc24cuda3std3__47nulloptE
	.align		8
        /*0068*/ 	.dword	_ZN34_INTERNAL_2f39bd1b_4_k_cu_644ffdc24cuda3std3__48unexpectE
	.align		8
        /*0070*/ 	.dword	_ZN34_INTERNAL_2f39bd1b_4_k_cu_644ffdc24cuda3std6ranges3__45__cpo4swapE
	.align		8
        /*0078*/ 	.dword	_ZN34_INTERNAL_2f39bd1b_4_k_cu_644ffdc24cuda3std6ranges3__45__cpo9iter_moveE
	.align		8
        /*0080*/ 	.dword	_ZN34_INTERNAL_2f39bd1b_4_k_cu_644ffdc24cuda3std6ranges3__45__cpo5beginE
	.align		8
        /*0088*/ 	.dword	_ZN34_INTERNAL_2f39bd1b_4_k_cu_644ffdc24cuda3std6ranges3__45__cpo3endE
	.align		8
        /*0090*/ 	.dword	_ZN34_INTERNAL_2f39bd1b_4_k_cu_644ffdc24cuda3std6ranges3__45__cpo6cbeginE
	.align		8
        /*0098*/ 	.dword	_ZN34_INTERNAL_2f39bd1b_4_k_cu_644ffdc24cuda3std6ranges3__45__cpo4cendE
	.align		8
        /*00a0*/ 	.dword	_ZN34_INTERNAL_2f39bd1b_4_k_cu_644ffdc24cuda3std6ranges3__45__cpo7advanceE
	.align		8
        /*00a8*/ 	.dword	_ZN34_INTERNAL_2f39bd1b_4_k_cu_644ffdc24cuda3std6ranges3__45__cpo9iter_swapE
	.align		8
        /*00b0*/ 	.dword	_ZN34_INTERNAL_2f39bd1b_4_k_cu_644ffdc24cuda3std6ranges3__45__cpo4nextE
	.align		8
        /*00b8*/ 	.dword	_ZN34_INTERNAL_2f39bd1b_4_k_cu_644ffdc24cuda3std6ranges3__45__cpo4prevE
	.align		8
        /*00c0*/ 	.dword	_ZN34_INTERNAL_2f39bd1b_4_k_cu_644ffdc24cuda3std6ranges3__45__cpo4dataE
	.align		8
        /*00c8*/ 	.dword	_ZN34_INTERNAL_2f39bd1b_4_k_cu_644ffdc24cuda3std6ranges3__45__cpo5cdataE
	.align		8
        /*00d0*/ 	.dword	_ZN34_INTERNAL_2f39bd1b_4_k_cu_644ffdc24cuda3std6ranges3__45__cpo4sizeE
	.align		8
        /*00d8*/ 	.dword	_ZN34_INTERNAL_2f39bd1b_4_k_cu_644ffdc24cuda3std6ranges3__45__cpo5ssizeE
	.align		8
        /*00e0*/ 	.dword	_ZN34_INTERNAL_2f39bd1b_4_k_cu_644ffdc24cuda3std6ranges3__45__cpo8distanceE
	.align		8
        /*00e8*/ 	.dword	_ZN34_INTERNAL_2f39bd1b_4_k_cu_644ffdc26thrust24THRUST_300001_SM_1000_NS8cuda_cub3parE
	.align		8
        /*00f0*/ 	.dword	_ZN34_INTERNAL_2f39bd1b_4_k_cu_644ffdc26thrust24THRUST_300001_SM_1000_NS8cuda_cub10par_nosyncE
	.align		8
        /*00f8*/ 	.dword	_ZN34_INTERNAL_2f39bd1b_4_k_cu_644ffdc26thrust24THRUST_300001_SM_1000_NS6system6detail10sequential3seqE
	.align		8
        /*0100*/ 	.dword	_ZN34_INTERNAL_2f39bd1b_4_k_cu_644ffdc26thrust24THRUST_300001_SM_1000_NS6system3cpp3parE
	.align		8
        /*0108*/ 	.dword	_ZN34_INTERNAL_2f39bd1b_4_k_cu_644ffdc26thrust24THRUST_300001_SM_1000_NS12placeholders2_1E
	.align		8
        /*0110*/ 	.dword	_ZN34_INTERNAL_2f39bd1b_4_k_cu_644ffdc26thrust24THRUST_300001_SM_1000_NS12placeholders2_2E
	.align		8
        /*0118*/ 	.dword	_ZN34_INTERNAL_2f39bd1b_4_k_cu_644ffdc26thrust24THRUST_300001_SM_1000_NS12placeholders2_3E
	.align		8
        /*0120*/ 	.dword	_ZN34_INTERNAL_2f39bd1b_4_k_cu_644ffdc26thrust24THRUST_300001_SM_1000_NS12placeholders2_4E
	.align		8
        /*0128*/ 	.dword	_ZN34_INTERNAL_2f39bd1b_4_k_cu_644ffdc26thrust24THRUST_300001_SM_1000_NS12placeholders2_5E
	.align		8
        /*0130*/ 	.dword	_ZN34_INTERNAL_2f39bd1b_4_k_cu_644ffdc26thrust24THRUST_300001_SM_1000_NS12placeholders2_6E
	.align		8
        /*0138*/ 	.dword	_ZN34_INTERNAL_2f39bd1b_4_k_cu_644ffdc26thrust24THRUST_300001_SM_1000_NS12placeholders2_7E
	.align		8
        /*0140*/ 	.dword	_ZN34_INTERNAL_2f39bd1b_4_k_cu_644ffdc26thrust24THRUST_300001_SM_1000_NS12placeholders2_8E
	.align		8
        /*0148*/ 	.dword	_ZN34_INTERNAL_2f39bd1b_4_k_cu_644ffdc26thrust24THRUST_300001_SM_1000_NS12placeholders2_9E
	.align		8
        /*0150*/ 	.dword	_ZN34_INTERNAL_2f39bd1b_4_k_cu_644ffdc26thrust24THRUST_300001_SM_1000_NS12placeholders3_10E
	.align		8
        /*0158*/ 	.dword	_ZN34_INTERNAL_2f39bd1b_4_k_cu_644ffdc26thrust24THRUST_300001_SM_1000_NS3seqE
	.align		8
        /*0160*/ 	.dword	_ZN34_INTERNAL_2f39bd1b_4_k_cu_644ffdc26thrust24THRUST_300001_SM_1000_NS6deviceE


//--------------------- .text._ZN3cub18CUB_300001_SM_10006detail11EmptyKernelIvEEvv --------------------------
	.section	.text._ZN3cub18CUB_300001_SM_10006detail11EmptyKernelIvEEvv,"ax",@progbits
	.align	128
        .global         _ZN3cub18CUB_300001_SM_10006detail11EmptyKernelIvEEvv
        .type           _ZN3cub18CUB_300001_SM_10006detail11EmptyKernelIvEEvv,@function
        .size           _ZN3cub18CUB_300001_SM_10006detail11EmptyKernelIvEEvv,(.L_x_36 - _ZN3cub18CUB_300001_SM_10006detail11EmptyKernelIvEEvv)
        .other          _ZN3cub18CUB_300001_SM_10006detail11EmptyKernelIvEEvv,@"STO_CUDA_ENTRY STV_DEFAULT"
_ZN3cub18CUB_300001_SM_10006detail11EmptyKernelIvEEvv:
.text._ZN3cub18CUB_300001_SM_10006detail11EmptyKernelIvEEvv:
[----:B------:R-:W-:Y:S01]  /*0000*/  LDC R1, c[0x0][0x37c] ;  /* 0x0000df00ff017b82 */ /* 0x000fe20000000800 */
[----:B------:R-:W-:Y:S05]  /*0010*/  EXIT ;  /* 0x000000000000794d */ /* 0x000fea0003800000 */
.L_x_0:
[----:B------:R-:W-:-:S00]  /*0020*/  BRA `(.L_x_0) ;  /* 0xfffffffc00fc7947 */ /* 0x000fc0000383ffff */
[----:B------:R-:W-:-:S00]  /*0030*/  NOP ;  /* 0x0000000000007918 */ /* 0x000fc00000000000 */
        /* <DEDUP_REMOVED lines=12> */
.L_x_36:


//--------------------- .text._Z19parallel_map_kernelPKiPiS1_ii --------------------------
	.section	.text._Z19parallel_map_kernelPKiPiS1_ii,"ax",@progbits
	.align	128
        .global         _Z19parallel_map_kernelPKiPiS1_ii
        .type           _Z19parallel_map_kernelPKiPiS1_ii,@function
        .size           _Z19parallel_map_kernelPKiPiS1_ii,(.L_x_37 - _Z19parallel_map_kernelPKiPiS1_ii)
        .other          _Z19parallel_map_kernelPKiPiS1_ii,@"STO_CUDA_ENTRY STV_DEFAULT"
_Z19parallel_map_kernelPKiPiS1_ii:
.text._Z19parallel_map_kernelPKiPiS1_ii:
[----:B------:R-:W-:Y:S01]  /*0000*/  LDC R1, c[0x0][0x37c] ;  /* 0x0000df00ff017b82 */ /* 0x000fe20000000800 */
[----:B------:R-:W0:Y:S07]  /*0010*/  S2R R0, SR_TID.X ;  /* 0x0000000000007919 */ /* 0x000e2e0000002100 */
[----:B------:R-:W0:Y:S01]  /*0020*/  S2UR UR4, SR_CTAID.X ;  /* 0x00000000000479c3 */ /* 0x000e220000002500 */
[----:B------:R-:W1:Y:S07]  /*0030*/  LDCU UR5, c[0x0][0x398] ;  /* 0x00007300ff0577ac */ /* 0x000e6e0008000800 */
[----:B------:R-:W0:Y:S02]  /*0040*/  LDC R9, c[0x0][0x360] ;  /* 0x0000d800ff097b82 */ /* 0x000e240000000800 */
[----:B0-----:R-:W-:-:S05]  /*0050*/  IMAD R9, R9, UR4, R0 ;  /* 0x0000000409097c24 */ /* 0x001fca000f8e0200 */
[----:B-1----:R-:W-:-:S13]  /*0060*/  ISETP.GE.AND P0, PT, R9, UR5, PT ;  /* 0x0000000509007c0c */ /* 0x002fda000bf06270 */
[----:B------:R-:W-:Y:S05]  /*0070*/  @P0 EXIT ;  /* 0x000000000000094d */ /* 0x000fea0003800000 */
[----:B------:R-:W0:Y:S01]  /*0080*/  LDC.64 R2, c[0x0][0x380] ;  /* 0x0000e000ff027b82 */ /* 0x000e220000000a00 */
[----:B------:R-:W1:Y:S01]  /*0090*/  LDCU.64 UR4, c[0x0][0x358] ;  /* 0x00006b00ff0477ac */ /* 0x000e620008000a00 */
[----:B------:R-:W2:Y:S06]  /*00a0*/  LDCU UR6, c[0x0][0x39c] ;  /* 0x00007380ff0677ac */ /* 0x000eac0008000800 */
[----:B------:R-:W3:Y:S01]  /*00b0*/  LDC.64 R6, c[0x0][0x390] ;  /* 0x0000e400ff067b82 */ /* 0x000ee20000000a00 */
[----:B0-----:R-:W-:-:S06]  /*00c0*/  IMAD.WIDE R2, R9, 0x4, R2 ;  /* 0x0000000409027825 */ /* 0x001fcc00078e0202 */
[----:B-1----:R-:W2:Y:S01]  /*00d0*/  LDG.E R3, desc[UR4][R2.64] ;  /* 0x0000000402037981 */ /* 0x002ea2000c1e1900 */
[----:B---3--:R-:W-:Y:S01]  /*00e0*/  IMAD.WIDE R6, R9, 0x4, R6 ;  /* 0x0000000409067825 */ /* 0x008fe200078e0206 */
[----:B--2---:R-:W-:-:S13]  /*00f0*/  ISETP.GE.AND P0, PT, R3, UR6, PT ;  /* 0x0000000603007c0c */ /* 0x004fda000bf06270 */
[----:B------:R-:W0:Y:S02]  /*0100*/  @!P0 LDC.64 R4, c[0x0][0x388] ;  /* 0x0000e200ff048b82 */ /* 0x000e240000000a00 */
[----:B0-----:R-:W-:-:S05]  /*0110*/  @!P0 IMAD.WIDE R4, R3, 0x4, R4 ;  /* 0x0000000403048825 */ /* 0x001fca00078e0204 */
[----:B------:R-:W-:Y:S04]  /*0120*/  @!P0 STG.E desc[UR4][R4.64], R9 ;  /* 0x0000000904008986 */ /* 0x000fe8000c101904 */
[----:B------:R-:W-:Y:S01]  /*0130*/  STG.E desc[UR4][R6.64], R3 ;  /* 0x0000000306007986 */ /* 0x000fe2000c101904 */
[----:B------:R-:W-:Y:S05]  /*0140*/  EXIT ;  /* 0x000000000000794d */ /* 0x000fea0003800000 */
.L_x_1:
        /* <DEDUP_REMOVED lines=11> */
.L_x_37:


//--------------------- .text._Z23compact_subgraph_kernelPKiS0_PKfS0_S0_iPiS3_Pfi --------------------------
	.section	.text._Z23compact_subgraph_kernelPKiS0_PKfS0_S0_iPiS3_Pfi,"ax",@progbits
	.align	128
        .global         _Z23compact_subgraph_kernelPKiS0_PKfS0_S0_iPiS3_Pfi
        .type           _Z23compact_subgraph_kernelPKiS0_PKfS0_S0_iPiS3_Pfi,@function
        .size           _Z23compact_subgraph_kernelPKiS0_PKfS0_S0_iPiS3_Pfi,(.L_x_38 - _Z23compact_subgraph_kernelPKiS0_PKfS0_S0_iPiS3_Pfi)
        .other          _Z23compact_subgraph_kernelPKiS0_PKfS0_S0_iPiS3_Pfi,@"STO_CUDA_ENTRY STV_DEFAULT"
_Z23compact_subgraph_kernelPKiS0_PKfS0_S0_iPiS3_Pfi:
.text._Z23compact_subgraph_kernelPKiS0_PKfS0_S0_iPiS3_Pfi:
        /* <DEDUP_REMOVED lines=9> */
[----:B------:R-:W1:Y:S07]  /*0090*/  LDCU.64 UR8, c[0x0][0x358] ;  /* 0x00006b00ff0877ac */ /* 0x000e6e0008000a00 */
[----:B------:R-:W2:Y:S01]  /*00a0*/  LDC.64 R6, c[0x0][0x380] ;  /* 0x0000e000ff067b82 */ /* 0x000ea20000000a00 */
[----:B0-----:R-:W-:-:S06]  /*00b0*/  IMAD.WIDE R4, R0, 0x4, R4 ;  /* 0x0000000400047825 */ /* 0x001fcc00078e0204 */
[----:B-1----:R-:W2:Y:S02]  /*00c0*/  LDG.E R5, desc[UR8][R4.64] ;  /* 0x0000000804057981 */ /* 0x002ea4000c1e1900 */
[----:B--2---:R-:W-:-:S05]  /*00d0*/  IMAD.WIDE R6, R5, 0x4, R6 ;  /* 0x0000000405067825 */ /* 0x004fca00078e0206 */
[----:B------:R-:W2:Y:S04]  /*00e0*/  LDG.E R2, desc[UR8][R6.64] ;  /* 0x0000000806027981 */ /* 0x000ea8000c1e1900 */
[----:B------:R-:W2:Y:S01]  /*00f0*/  LDG.E R3, desc[UR8][R6.64+0x4] ;  /* 0x0000040806037981 */ /* 0x000ea2000c1e1900 */
[----:B------:R-:W-:Y:S01]  /*0100*/  BSSY.RECONVERGENT B0, `(.L_x_2) ;  /* 0x00000e9000007945 */ /* 0x000fe20003800200 */
[----:B------:R-:W-:Y:S01]  /*0110*/  IMAD.MOV.U32 R8, RZ, RZ, RZ ;  /* 0x000000ffff087224 */ /* 0x000fe200078e00ff */
[----:B--2---:R-:W-:-:S13]  /*0120*/  ISETP.GE.AND P0, PT, R2, R3, PT ;  /* 0x000000030200720c */ /* 0x004fda0003f06270 */
[----:B------:R-:W-:Y:S05]  /*0130*/  @P0 BRA `(.L_x_3) ;  /* 0x0000000c00940947 */ /* 0x000fea0003800000 */
[----:B------:R-:W-:Y:S01]  /*0140*/  IADD3 R4, PT, PT, R2, -R3, RZ ;  /* 0x8000000302047210 */ /* 0x000fe20007ffe0ff */
[----:B------:R-:W-:Y:S01]  /*0150*/  IMAD.IADD R5, R3, 0x1, -R2 ;  /* 0x0000000103057824 */ /* 0x000fe200078e0a02 */
[----:B------:R-:W-:Y:S01]  /*0160*/  BSSY.RECONVERGENT B1, `(.L_x_4) ;  /* 0x0000074000017945 */ /* 0x000fe20003800200 */
[----:B------:R-:W-:Y:S01]  /*0170*/  IMAD.MOV.U32 R8, RZ, RZ, RZ ;  /* 0x000000ffff087224 */ /* 0x000fe200078e00ff */
[----:B------:R-:W-:Y:S02]  /*0180*/  ISETP.GT.U32.AND P2, PT, R4, -0x10, PT ;  /* 0xfffffff00400780c */ /* 0x000fe40003f44070 */
[----:B------:R-:W-:Y:S02]  /*0190*/  LOP3.LUT R6, R5, 0xf, RZ, 0xc0, !PT ;  /* 0x0000000f05067812 */ /* 0x000fe400078ec0ff */
[----:B------:R-:W-:Y:S02]  /*01a0*/  MOV R4, R2 ;  /* 0x0000000200047202 */ /* 0x000fe40000000f00 */
[----:B------:R-:W-:-:S07]  /*01b0*/  ISETP.NE.AND P1, PT, R6, RZ, PT ;  /* 0x000000ff0600720c */ /* 0x000fce0003f25270 */
[----:B------:R-:W-:Y:S06]  /*01c0*/  @P2 BRA `(.L_x_5) ;  /* 0x0000000400b42947 */ /* 0x000fec0003800000 */
[----:B------:R-:W0:Y:S01]  /*01d0*/  LDC.64 R12, c[0x0][0x388] ;  /* 0x0000e200ff0c7b82 */ /* 0x000e220000000a00 */
[----:B------:R-:W-:Y:S01]  /*01e0*/  LOP3.LUT R7, R5, 0xfffffff0, RZ, 0xc0, !PT ;  /* 0xfffffff005077812 */ /* 0x000fe200078ec0ff */
[----:B------:R-:W-:Y:S02]  /*01f0*/  IMAD.MOV.U32 R8, RZ, RZ, RZ ;  /* 0x000000ffff087224 */ /* 0x000fe400078e00ff */
[----:B------:R-:W-:Y:S01]  /*0200*/  IMAD.MOV.U32 R4, RZ, RZ, R2 ;  /* 0x000000ffff047224 */ /* 0x000fe200078e0002 */
[----:B------:R-:W-:Y:S02]  /*0210*/  IADD3 R7, PT, PT, -R7, RZ, RZ ;  /* 0x000000ff07077210 */ /* 0x000fe40007ffe1ff */
[----:B0-----:R-:W-:-:S04]  /*0220*/  IADD3 R12, P2, PT, R12, 0x20, RZ ;  /* 0x000000200c0c7810 */ /* 0x001fc80007f5e0ff */
[----:B------:R-:W-:-:S09]  /*0230*/  IADD3.X R13, PT, PT, RZ, R13, RZ, P2, !PT ;  /* 0x0000000dff0d7210 */ /* 0x000fd200017fe4ff */
.L_x_6:
[----:B------:R-:W-:Y:S01]  /*0240*/  IMAD.WIDE R16, R4, 0x4, R12 ;  /* 0x0000000404107825 */ /* 0x000fe200078e020c */
[----:B------:R-:W0:Y:S04]  /*0250*/  LDC.64 R14, c[0x0][0x3a0] ;  /* 0x0000e800ff0e7b82 */ /* 0x000e280000000a00 */
[----:B------:R-:W0:Y:S04]  /*0260*/  LDG.E R19, desc[UR8][R16.64+-0x20] ;  /* 0xffffe00810137981 */ /* 0x000e28000c1e1900 */
[----:B------:R-:W2:Y:S04]  /*0270*/  LDG.E R23, desc[UR8][R16.64+-0x1c] ;  /* 0xffffe40810177981 */ /* 0x000ea8000c1e1900 */
[----:B------:R-:W3:Y:S04]  /*0280*/  LDG.E R21, desc[UR8][R16.64+-0x18] ;  /* 0xffffe80810157981 */ /* 0x000ee8000c1e1900 */
[----:B------:R-:W4:Y:S04]  /*0290*/  LDG.E R11, desc[UR8][R16.64+-0x10] ;  /* 0xfffff008100b7981 */ /* 0x000f28000c1e1900 */
[----:B------:R-:W5:Y:S04]  /*02a0*/  LDG.E R26, desc[UR8][R16.64+-0xc] ;  /* 0xfffff408101a7981 */ /* 0x000f68000c1e1900 */
[----:B------:R-:W5:Y:S04]  /*02b0*/  LDG.E R27, desc[UR8][R16.64+-0x8] ;  /* 0xfffff808101b7981 */ /* 0x000f68000c1e1900 */
[----:B------:R-:W5:Y:S04]  /*02c0*/  LDG.E R24, desc[UR8][R16.64+-0x4] ;  /* 0xfffffc0810187981 */ /* 0x000f68000c1e1900 */
[----:B------:R-:W4:Y:S04]  /*02d0*/  LDG.E R29, desc[UR8][R16.64] ;  /* 0x00000008101d7981 */ /* 0x000f28000c1e1900 */
[----:B------:R-:W5:Y:S01]  /*02e0*/  LDG.E R25, desc[UR8][R16.64+0x14] ;  /* 0x0000140810197981 */ /* 0x000f62000c1e1900 */
[----:B0-----:R-:W-:-:S05]  /*02f0*/  IMAD.WIDE R18, R19, 0x4, R14 ;  /* 0x0000000413127825 */ /* 0x001fca00078e020e */
[----:B------:R-:W5:Y:S01]  /*0300*/  LDG.E R10, desc[UR8][R18.64] ;  /* 0x00000008120a7981 */ /* 0x000f62000c1e1900 */
[----:B--2---:R-:W-:-:S04]  /*0310*/  IMAD.WIDE R22, R23, 0x4, R14 ;  /* 0x0000000417167825 */ /* 0x004fc800078e020e */
[--C-:B---3--:R-:W-:Y:S01]  /*0320*/  IMAD.WIDE R20, R21, 0x4, R14.reuse ;  /* 0x0000000415147825 */ /* 0x108fe200078e020e */
[----:B------:R-:W2:Y:S04]  /*0330*/  LDG.E R9, desc[UR8][R22.64] ;  /* 0x0000000816097981 */ /* 0x000ea8000c1e1900 */
[----:B------:R-:W3:Y:S04]  /*0340*/  LDG.E R18, desc[UR8][R16.64+0x4] ;  /* 0x0000040810127981 */ /* 0x000ee8000c1e1900 */
[----:B------:R-:W3:Y:S04]  /*0350*/  LDG.E R20, desc[UR8][R20.64] ;  /* 0x0000000814147981 */ /* 0x000ee8000c1e1900 */
[----:B------:R-:W3:Y:S04]  /*0360*/  LDG.E R22, desc[UR8][R16.64+0xc] ;  /* 0x00000c0810167981 */ /* 0x000ee8000c1e1900 */
[----:B------:R-:W3:Y:S04]  /*0370*/  LDG.E R23, desc[UR8][R16.64+0x10] ;  /* 0x0000100810177981 */ /* 0x000ee8000c1e1900 */
[----:B------:R-:W3:Y:S04]  /*0380*/  LDG.E R21, desc[UR8][R16.64+-0x14] ;  /* 0xffffec0810157981 */ /* 0x000ee8000c1e1900 */
[----:B------:R-:W3:Y:S01]  /*0390*/  LDG.E R19, desc[UR8][R16.64+0x8] ;  /* 0x0000080810137981 */ /* 0x000ee2000c1e1900 */
[----:B----4-:R-:W-:-:S06]  /*03a0*/  IMAD.WIDE R28, R29, 0x4, R14 ;  /* 0x000000041d1c7825 */ /* 0x010fcc00078e020e */
[----:B------:R-:W4:Y:S01]  /*03b0*/  LDG.E R28, desc[UR8][R28.64] ;  /* 0x000000081c1c7981 */ /* 0x000f22000c1e1900 */
[----:B-----5:R-:W-:Y:S01]  /*03c0*/  ISETP.NE.AND P2, PT, R10, -0x1, PT ;  /* 0xffffffff0a00780c */ /* 0x020fe20003f45270 */
[----:B------:R-:W-:-:S12]  /*03d0*/  VIADD R10, R8, 0x1 ;  /* 0x00000001080a7836 */ /* 0x000fd80000000000 */
[----:B------:R-:W-:Y:S02]  /*03e0*/  @!P2 IADD3 R10, PT, PT, R8, RZ, RZ ;  /* 0x000000ff080aa210 */ /* 0x000fe40007ffe0ff */
[----:B--2---:R-:W-:Y:S02]  /*03f0*/  ISETP.NE.AND P2, PT, R9, -0x1, PT ;  /* 0xffffffff0900780c */ /* 0x004fe40003f45270 */
[----:B---3--:R-:W-:Y:S01]  /*0400*/  ISETP.NE.AND P3, PT, R20, -0x1, PT ;  /* 0xffffffff1400780c */ /* 0x008fe20003f65270 */
[----:B------:R-:W-:Y:S02]  /*0410*/  VIADD R9, R10, 0x1 ;  /* 0x000000010a097836 */ /* 0x000fe40000000000 */
[----:B------:R-:W-:-:S08]  /*0420*/  IMAD.WIDE R20, R21, 0x4, R14 ;  /* 0x0000000415147825 */ /* 0x000fd000078e020e */
[----:B------:R-:W-:Y:S01]  /*0430*/  @!P2 IADD3 R9, PT, PT, R10, RZ, RZ ;  /* 0x000000ff0a09a210 */ /* 0x000fe20007ffe0ff */
[----:B------:R-:W-:-:S04]  /*0440*/  IMAD.WIDE R10, R11, 0x4, R14 ;  /* 0x000000040b0a7825 */ /* 0x000fc800078e020e */
[C---:B------:R-:W-:Y:S01]  /*0450*/  VIADD R8, R9.reuse, 0x1 ;  /* 0x0000000109087836 */ /* 0x040fe20000000000 */
[----:B------:R-:W-:Y:S01]  /*0460*/  @!P3 IADD3 R8, PT, PT, R9, RZ, RZ ;  /* 0x000000ff0908b210 */ /* 0x000fe20007ffe0ff */
[----:B------:R-:W2:Y:S04]  /*0470*/  LDG.E R10, desc[UR8][R10.64] ;  /* 0x000000080a0a7981 */ /* 0x000ea8000c1e1900 */
[----:B------:R0:W3:Y:S02]  /*0480*/  LDG.E R9, desc[UR8][R20.64] ;  /* 0x0000000814097981 */ /* 0x0000e4000c1e1900 */
[----:B0-----:R-:W-:-:S04]  /*0490*/  IMAD.WIDE R20, R26, 0x4, R14 ;  /* 0x000000041a147825 */ /* 0x001fc800078e020e */
[--C-:B------:R-:W-:Y:S01]  /*04a0*/  IMAD.WIDE R26, R27, 0x4, R14.reuse ;  /* 0x000000041b1a7825 */ /* 0x100fe200078e020e */
[----:B------:R0:W5:Y:S05]  /*04b0*/  LDG.E R11, desc[UR8][R20.64] ;  /* 0x00000008140b7981 */ /* 0x00016a000c1e1900 */
[----:B------:R-:W4:Y:S01]  /*04c0*/  LDG.E R26, desc[UR8][R26.64] ;  /* 0x000000081a1a7981 */ /* 0x000f22000c1e1900 */
[----:B0-----:R-:W-:-:S05]  /*04d0*/  IMAD.WIDE R20, R24, 0x4, R14 ;  /* 0x0000000418147825 */ /* 0x001fca00078e020e */
[----:B------:R0:W4:Y:S02]  /*04e0*/  LDG.E R27, desc[UR8][R20.64] ;  /* 0x00000008141b7981 */ /* 0x000124000c1e1900 */
[----:B0-----:R-:W-:-:S05]  /*04f0*/  IMAD.WIDE R20, R18, 0x4, R14 ;  /* 0x0000000412147825 */ /* 0x001fca00078e020e */
[----:B------:R0:W4:Y:S02]  /*0500*/  LDG.E R29, desc[UR8][R20.64] ;  /* 0x00000008141d7981 */ /* 0x000124000c1e1900 */
[----:B0-----:R-:W-:-:S04]  /*0510*/  IMAD.WIDE R20, R22, 0x4, R14 ;  /* 0x0000000416147825 */ /* 0x001fc800078e020e */
[----:B------:R-:W-:-:S06]  /*0520*/  IMAD.WIDE R22, R23, 0x4, R14 ;  /* 0x0000000417167825 */ /* 0x000fcc00078e020e */
[----:B------:R-:W4:Y:S04]  /*0530*/  LDG.E R22, desc[UR8][R22.64] ;  /* 0x0000000816167981 */ /* 0x000f28000c1e1900 */
[----:B------:R-:W2:Y:S04]  /*0540*/  LDG.E R23, desc[UR8][R16.64+0x18] ;  /* 0x0000180810177981 */ /* 0x000ea8000c1e1900 */
[----:B------:R-:W5:Y:S01]  /*0550*/  LDG.E R17, desc[UR8][R16.64+0x1c] ;  /* 0x00001c0810117981 */ /* 0x000f62000c1e1900 */
[----:B------:R-:W-:-:S06]  /*0560*/  IMAD.WIDE R18, R19, 0x4, R14 ;  /* 0x0000000413127825 */ /* 0x000fcc00078e020e */
[----:B------:R-:W4:Y:S01]  /*0570*/  LDG.E R18, desc[UR8][R18.64] ;  /* 0x0000000812127981 */ /* 0x000f22000c1e1900 */
[----:B------:R-:W-:-:S06]  /*0580*/  IMAD.WIDE R24, R25, 0x4, R14 ;  /* 0x0000000419187825 */ /* 0x000fcc00078e020e */
[----:B------:R-:W4:Y:S04]  /*0590*/  LDG.E R24, desc[UR8][R24.64] ;  /* 0x0000000818187981 */ /* 0x000f28000c1e1900 */
[----:B------:R2:W4:Y:S01]  /*05a0*/  LDG.E R19, desc[UR8][R20.64] ;  /* 0x0000000814137981 */ /* 0x000522000c1e1900 */
[----:B---3--:R-:W-:Y:S01]  /*05b0*/  ISETP.NE.AND P2, PT, R9, -0x1, PT ;  /* 0xffffffff0900780c */ /* 0x008fe20003f45270 */
[----:B--2---:R-:W-:-:S05]  /*05c0*/  IMAD.WIDE R20, R23, 0x4, R14 ;  /* 0x0000000417147825 */ /* 0x004fca00078e020e */
[----:B------:R-:W2:Y:S01]  /*05d0*/  LDG.E R9, desc[UR8][R20.64] ;  /* 0x0000000814097981 */ /* 0x000ea2000c1e1900 */
[----:B-----5:R-:W-:-:S06]  /*05e0*/  IMAD.WIDE R14, R17, 0x4, R14 ;  /* 0x00000004110e7825 */ /* 0x020fcc00078e020e */
[----:B------:R-:W3:Y:S01]  /*05f0*/  LDG.E R14, desc[UR8][R14.64] ;  /* 0x000000080e0e7981 */ /* 0x000ee2000c1e1900 */
[----:B------:R-:W-:Y:S01]  /*0600*/  ISETP.NE.AND P3, PT, R10, -0x1, PT ;  /* 0xffffffff0a00780c */ /* 0x000fe20003f65270 */
[C---:B------:R-:W-:Y:S01]  /*0610*/  VIADD R10, R8.reuse, 0x1 ;  /* 0x00000001080a7836 */ /* 0x040fe20000000000 */
[----:B------:R-:W-:Y:S02]  /*0620*/  @!P2 IADD3 R10, PT, PT, R8, RZ, RZ ;  /* 0x000000ff080aa210 */ /* 0x000fe40007ffe0ff */
[----:B------:R-:W-:-:S03]  /*0630*/  ISETP.NE.AND P2, PT, R11, -0x1, PT ;  /* 0xffffffff0b00780c */ /* 0x000fc60003f45270 */
[----:B------:R-:W-:-:S06]  /*0640*/  VIADD R8, R10, 0x1 ;  /* 0x000000010a087836 */ /* 0x000fcc0000000000 */
[----:B------:R-:W-:Y:S02]  /*0650*/  @!P3 IADD3 R8, PT, PT, R10, RZ, RZ ;  /* 0x000000ff0a08b210 */ /* 0x000fe40007ffe0ff */
[----:B----4-:R-:W-:-:S03]  /*0660*/  ISETP.NE.AND P3, PT, R26, -0x1, PT ;  /* 0xffffffff1a00780c */ /* 0x010fc60003f65270 */
[C---:B------:R-:W-:Y:S01]  /*0670*/  VIADD R10, R8.reuse, 0x1 ;  /* 0x00000001080a7836 */ /* 0x040fe20000000000 */
[----:B------:R-:W-:Y:S02]  /*0680*/  @!P2 IADD3 R10, PT, PT, R8, RZ, RZ ;  /* 0x000000ff080aa210 */ /* 0x000fe40007ffe0ff */
[----:B------:R-:W-:-:S03]  /*0690*/  ISETP.NE.AND P2, PT, R27, -0x1, PT ;  /* 0xffffffff1b00780c */ /* 0x000fc60003f45270 */
[----:B------:R-:W-:-:S04]  /*06a0*/  VIADD R8, R10, 0x1 ;  /* 0x000000010a087836 */ /* 0x000fc80000000000 */
[----:B------:R-:W-:Y:S02]  /*06b0*/  @!P3 IADD3 R8, PT, PT, R10, RZ, RZ ;  /* 0x000000ff0a08b210 */ /* 0x000fe40007ffe0ff */
[----:B------:R-:W-:-:S03]  /*06c0*/  ISETP.NE.AND P3, PT, R28, -0x1, PT ;  /* 0xffffffff1c00780c */ /* 0x000fc60003f65270 */
        /* <DEDUP_REMOVED lines=17> */
[----:B------:R-:W-:Y:S01]  /*07e0*/  IADD3 R7, PT, PT, R7, 0x10, RZ ;  /* 0x0000001007077810 */ /* 0x000fe20007ffe0ff */
[----:B------:R-:W-:Y:S01]  /*07f0*/  VIADD R4, R4, 0x10 ;  /* 0x0000001004047836 */ /* 0x000fe20000000000 */
[----:B--2---:R-:W-:Y:S01]  /*0800*/  ISETP.NE.AND P3, PT, R9, -0x1, PT ;  /* 0xffffffff0900780c */ /* 0x004fe20003f65270 */
[C---:B------:R-:W-:Y:S01]  /*0810*/  VIADD R9, R8.reuse, 0x1 ;  /* 0x0000000108097836 */ /* 0x040fe20000000000 */
[----:B------:R-:W-:-:S05]  /*0820*/  @!P2 IADD3 R9, PT, PT, R8, RZ, RZ ;  /* 0x000000ff0809a210 */ /* 0x000fca0007ffe0ff */
[----:B------:R-:W-:-:S06]  /*0830*/  VIADD R10, R9, 0x1 ;  /* 0x00000001090a7836 */ /* 0x000fcc0000000000 */
[----:B------:R-:W-:Y:S01]  /*0840*/  @!P3 IMAD.MOV R10, RZ, RZ, R9 ;  /* 0x000000ffff0ab224 */ /* 0x000fe200078e0209 */
[----:B------:R-:W-:Y:S02]  /*0850*/  ISETP.NE.AND P3, PT, R7, RZ, PT ;  /* 0x000000ff0700720c */ /* 0x000fe40003f65270 */
[----:B---3--:R-:W-:Y:S02]  /*0860*/  ISETP.NE.AND P2, PT, R14, -0x1, PT ;  /* 0xffffffff0e00780c */ /* 0x008fe40003f45270 */
[----:B------:R-:W-:-:S11]  /*0870*/  IADD3 R8, PT, PT, R10, 0x1, RZ ;  /* 0x000000010a087810 */ /* 0x000fd60007ffe0ff */
[----:B------:R-:W-:Y:S01]  /*0880*/  @!P2 IADD3 R8, PT, PT, R10, RZ, RZ ;  /* 0x000000ff0a08a210 */ /* 0x000fe20007ffe0ff */
[----:B------:R-:W-:Y:S06]  /*0890*/  @P3 BRA `(.L_x_6) ;  /* 0xfffffff800683947 */ /* 0x000fec000383ffff */
.L_x_5:
[----:B------:R-:W-:Y:S05]  /*08a0*/  BSYNC.RECONVERGENT B1 ;  /* 0x0000000000017941 */ /* 0x000fea0003800200 */
.L_x_4:
[----:B------:R-:W-:Y:S05]  /*08b0*/  @!P1 BRA `(.L_x_3) ;  /* 0x0000000400b49947 */ /* 0x000fea0003800000 */
[----:B------:R-:W-:Y:S01]  /*08c0*/  ISETP.GE.U32.AND P2, PT, R6, 0x8, PT ;  /* 0x000000080600780c */ /* 0x000fe20003f46070 */
[----:B------:R-:W-:Y:S01]  /*08d0*/  BSSY.RECONVERGENT B1, `(.L_x_7) ;  /* 0x0000038000017945 */ /* 0x000fe20003800200 */
[----:B------:R-:W-:-:S04]  /*08e0*/  LOP3.LUT R24, R5, 0x7, RZ, 0xc0, !PT ;  /* 0x0000000705187812 */ /* 0x000fc800078ec0ff */
[----:B------:R-:W-:-:S07]  /*08f0*/  ISETP.NE.AND P1, PT, R24, RZ, PT ;  /* 0x000000ff1800720c */ /* 0x000fce0003f25270 */
[----:B------:R-:W-:Y:S06]  /*0900*/  @!P2 BRA `(.L_x_8) ;  /* 0x0000000000d0a947 */ /* 0x000fec0003800000 */
[----:B------:R-:W0:Y:S08]  /*0910*/  LDC.64 R26, c[0x0][0x388] ;  /* 0x0000e200ff1a7b82 */ /* 0x000e300000000a00 */
[----:B------:R-:W1:Y:S01]  /*0920*/  LDC.64 R6, c[0x0][0x3a0] ;  /* 0x0000e800ff067b82 */ /* 0x000e620000000a00 */
[----:B0-----:R-:W-:-:S05]  /*0930*/  IMAD.WIDE R26, R4, 0x4, R26 ;  /* 0x00000004041a7825 */ /* 0x001fca00078e021a */
[----:B------:R-:W1:Y:S04]  /*0940*/  LDG.E R21, desc[UR8][R26.64] ;  /* 0x000000081a157981 */ /* 0x000e68000c1e1900 */
[----:B------:R-:W2:Y:S04]  /*0950*/  LDG.E R23, desc[UR8][R26.64+0x4] ;  /* 0x000004081a177981 */ /* 0x000ea8000c1e1900 */
[----:B------:R-:W3:Y:S04]  /*0960*/  LDG.E R11, desc[UR8][R26.64+0x8] ;  /* 0x000008081a0b7981 */ /* 0x000ee8000c1e1900 */
[----:B------:R-:W4:Y:S04]  /*0970*/  LDG.E R13, desc[UR8][R26.64+0xc] ;  /* 0x00000c081a0d7981 */ /* 0x000f28000c1e1900 */
[----:B------:R-:W5:Y:S04]  /*0980*/  LDG.E R15, desc[UR8][R26.64+0x10] ;  /* 0x000010081a0f7981 */ /* 0x000f68000c1e1900 */
[----:B------:R-:W5:Y:S04]  /*0990*/  LDG.E R19, desc[UR8][R26.64+0x14] ;  /* 0x000014081a137981 */ /* 0x000f68000c1e1900 */
[----:B------:R-:W5:Y:S04]  /*09a0*/  LDG.E R9, desc[UR8][R26.64+0x18] ;  /* 0x000018081a097981 */ /* 0x000f68000c1e1900 */
[----:B------:R-:W5:Y:S01]  /*09b0*/  LDG.E R17, desc[UR8][R26.64+0x1c] ;  /* 0x00001c081a117981 */ /* 0x000f62000c1e1900 */
[----:B-1----:R-:W-:-:S04]  /*09c0*/  IMAD.WIDE R20, R21, 0x4, R6 ;  /* 0x0000000415147825 */ /* 0x002fc800078e0206 */
[--C-:B--2---:R-:W-:Y:S01]  /*09d0*/  IMAD.WIDE R22, R23, 0x4, R6.reuse ;  /* 0x0000000417167825 */ /* 0x104fe200078e0206 */
[----:B------:R0:W2:Y:S03]  /*09e0*/  LDG.E R16, desc[UR8][R20.64] ;  /* 0x0000000814107981 */ /* 0x0000a6000c1e1900 */
[--C-:B---3--:R-:W-:Y:S02]  /*09f0*/  IMAD.WIDE R10, R11, 0x4, R6.reuse ;  /* 0x000000040b0a7825 */ /* 0x108fe400078e0206 */
[----:B------:R-:W3:Y:S02]  /*0a00*/  LDG.E R22, desc[UR8][R22.64] ;  /* 0x0000000816167981 */ /* 0x000ee4000c1e1900 */
[--C-:B----4-:R-:W-:Y:S02]  /*0a10*/  IMAD.WIDE R12, R13, 0x4, R6.reuse ;  /* 0x000000040d0c7825 */ /* 0x110fe400078e0206 */
[----:B------:R-:W4:Y:S02]  /*0a20*/  LDG.E R10, desc[UR8][R10.64] ;  /* 0x000000080a0a7981 */ /* 0x000f24000c1e1900 */
[----:B-----5:R-:W-:-:S02]  /*0a30*/  IMAD.WIDE R14, R15, 0x4, R6 ;  /* 0x000000040f0e7825 */ /* 0x020fc400078e0206 */
[----:B------:R-:W5:Y:S02]  /*0a40*/  LDG.E R12, desc[UR8][R12.64] ;  /* 0x000000080c0c7981 */ /* 0x000f64000c1e1900 */
[--C-:B------:R-:W-:Y:S02]  /*0a50*/  IMAD.WIDE R18, R19, 0x4, R6.reuse ;  /* 0x0000000413127825 */ /* 0x100fe400078e0206 */
[----:B------:R-:W5:Y:S02]  /*0a60*/  LDG.E R14, desc[UR8][R14.64] ;  /* 0x000000080e0e7981 */ /* 0x000f64000c1e1900 */
[--C-:B0-----:R-:W-:Y:S02]  /*0a70*/  IMAD.WIDE R20, R9, 0x4, R6.reuse ;  /* 0x0000000409147825 */ /* 0x101fe400078e0206 */
[----:B------:R-:W5:Y:S02]  /*0a80*/  LDG.E R18, desc[UR8][R18.64] ;  /* 0x0000000812127981 */ /* 0x000f64000c1e1900 */
[----:B------:R-:W-:-:S02]  /*0a90*/  IMAD.WIDE R6, R17, 0x4, R6 ;  /* 0x0000000411067825 */ /* 0x000fc400078e0206 */
[----:B------:R-:W5:Y:S04]  /*0aa0*/  LDG.E R20, desc[UR8][R20.64] ;  /* 0x0000000814147981 */ /* 0x000f68000c1e1900 */
[----:B------:R0:W5:Y:S01]  /*0ab0*/  LDG.E R6, desc[UR8][R6.64] ;  /* 0x0000000806067981 */ /* 0x000162000c1e1900 */
[----:B------:R-:W-:Y:S01]  /*0ac0*/  VIADD R9, R8, 0x1 ;  /* 0x0000000108097836 */ /* 0x000fe20000000000 */
[----:B------:R-:W-:Y:S02]  /*0ad0*/  IADD3 R4, PT, PT, R4, 0x8, RZ ;  /* 0x0000000804047810 */ /* 0x000fe40007ffe0ff */
[----:B--2---:R-:W-:Y:S02]  /*0ae0*/  ISETP.NE.AND P3, PT, R16, -0x1, PT ;  /* 0xffffffff1000780c */ /* 0x004fe40003f65270 */
[----:B---3--:R-:W-:-:S11]  /*0af0*/  ISETP.NE.AND P2, PT, R22, -0x1, PT ;  /* 0xffffffff1600780c */ /* 0x008fd60003f45270 */
[----:B------:R-:W-:Y:S02]  /*0b00*/  @!P3 IADD3 R9, PT, PT, R8, RZ, RZ ;  /* 0x000000ff0809b210 */ /* 0x000fe40007ffe0ff */
[----:B----4-:R-:W-:-:S03]  /*0b10*/  ISETP.NE.AND P3, PT, R10, -0x1, PT ;  /* 0xffffffff0a00780c */ /* 0x010fc60003f65270 */
[C---:B------:R-:W-:Y:S01]  /*0b20*/  VIADD R8, R9.reuse, 0x1 ;  /* 0x0000000109087836 */ /* 0x040fe20000000000 */
[----:B------:R-:W-:Y:S02]  /*0b30*/  @!P2 IADD3 R8, PT, PT, R9, RZ, RZ ;  /* 0x000000ff0908a210 */ /* 0x000fe40007ffe0ff */
[----:B-----5:R-:W-:-:S03]  /*0b40*/  ISETP.NE.AND P2, PT, R12, -0x1, PT ;  /* 0xffffffff0c00780c */ /* 0x020fc60003f45270 */
[----:B------:R-:W-:-:S04]  /*0b50*/  VIADD R9, R8, 0x1 ;  /* 0x0000000108097836 */ /* 0x000fc80000000000 */
[----:B------:R-:W-:Y:S02]  /*0b60*/  @!P3 IADD3 R9, PT, PT, R8, RZ, RZ ;  /* 0x000000ff0809b210 */ /* 0x000fe40007ffe0ff */
[----:B------:R-:W-:-:S03]  /*0b70*/  ISETP.NE.AND P3, PT, R14, -0x1, PT ;  /* 0xffffffff0e00780c */ /* 0x000fc60003f65270 */
[C---:B0-----:R-:W-:Y:S01]  /*0b80*/  VIADD R7, R9.reuse, 0x1 ;  /* 0x0000000109077836 */ /* 0x041fe20000000000 */
        /* <DEDUP_REMOVED lines=9> */
[----:B------:R-:W-:-:S05]  /*0c20*/  @!P3 IADD3 R6, PT, PT, R7, RZ, RZ ;  /* 0x000000ff0706b210 */ /* 0x000fca0007ffe0ff */
[----:B------:R-:W-:Y:S02]  /*0c30*/  VIADD R8, R6, 0x1 ;  /* 0x0000000106087836 */ /* 0x000fe40000000000 */
[----:B------:R-:W-:-:S07]  /*0c40*/  @!P2 IMAD.MOV R8, RZ, RZ, R6 ;  /* 0x000000ffff08a224 */ /* 0x000fce00078e0206 */
.L_x_8:
[----:B------:R-:W-:Y:S05]  /*0c50*/  BSYNC.RECONVERGENT B1 ;  /* 0x0000000000017941 */ /* 0x000fea0003800200 */
.L_x_7:
[----:B------:R-:W-:Y:S05]  /*0c60*/  @!P1 BRA `(.L_x_3) ;  /* 0x0000000000c89947 */ /* 0x000fea0003800000 */
[----:B------:R-:W-:Y:S01]  /*0c70*/  ISETP.GE.U32.AND P2, PT, R24, 0x4, PT ;  /* 0x000000041800780c */ /* 0x000fe20003f46070 */
[----:B------:R-:W-:Y:S01]  /*0c80*/  BSSY.RECONVERGENT B1, `(.L_x_9) ;  /* 0x0000020000017945 */ /* 0x000fe20003800200 */
[----:B------:R-:W-:-:S04]  /*0c90*/  LOP3.LUT R5, R5, 0x3, RZ, 0xc0, !PT ;  /* 0x0000000305057812 */ /* 0x000fc800078ec0ff */
[----:B------:R-:W-:-:S07]  /*0ca0*/  ISETP.NE.AND P1, PT, R5, RZ, PT ;  /* 0x000000ff0500720c */ /* 0x000fce0003f25270 */
[----:B------:R-:W-:Y:S06]  /*0cb0*/  @!P2 BRA `(.L_x_10) ;  /* 0x000000000070a947 */ /* 0x000fec0003800000 */
[----:B------:R-:W0:Y:S02]  /*0cc0*/  LDC.64 R6, c[0x0][0x388] ;  /* 0x0000e200ff067b82 */ /* 0x000e240000000a00 */
[----:B0-----:R-:W-:-:S06]  /*0cd0*/  IMAD.WIDE R10, R4, 0x4, R6 ;  /* 0x00000004040a7825 */ /* 0x001fcc00078e0206 */
[----:B------:R-:W0:Y:S01]  /*0ce0*/  LDC.64 R6, c[0x0][0x3a0] ;  /* 0x0000e800ff067b82 */ /* 0x000e220000000a00 */
[----:B------:R-:W0:Y:S04]  /*0cf0*/  LDG.E R13, desc[UR8][R10.64] ;  /* 0x000000080a0d7981 */ /* 0x000e28000c1e1900 */
[----:B------:R-:W2:Y:S04]  /*0d00*/  LDG.E R15, desc[UR8][R10.64+0x4] ;  /* 0x000004080a0f7981 */ /* 0x000ea8000c1e1900 */
[----:B------:R-:W3:Y:S04]  /*0d10*/  LDG.E R17, desc[UR8][R10.64+0x8] ;  /* 0x000008080a117981 */ /* 0x000ee8000c1e1900 */
[----:B------:R-:W4:Y:S01]  /*0d20*/  LDG.E R9, desc[UR8][R10.64+0xc] ;  /* 0x00000c080a097981 */ /* 0x000f22000c1e1900 */
[----:B0-----:R-:W-:-:S04]  /*0d30*/  IMAD.WIDE R12, R13, 0x4, R6 ;  /* 0x000000040d0c7825 */ /* 0x001fc800078e0206 */
[--C-:B--2---:R-:W-:Y:S02]  /*0d40*/  IMAD.WIDE R14, R15, 0x4, R6.reuse ;  /* 0x000000040f0e7825 */ /* 0x104fe400078e0206 */
[----:B------:R-:W2:Y:S02]  /*0d50*/  LDG.E R12, desc[UR8][R12.64] ;  /* 0x000000080c0c7981 */ /* 0x000ea4000c1e1900 */
[--C-:B---3--:R-:W-:Y:S02]  /*0d60*/  IMAD.WIDE R16, R17, 0x4, R6.reuse ;  /* 0x0000000411107825 */ /* 0x108fe400078e0206 */
[----:B------:R-:W3:Y:S02]  /*0d70*/  LDG.E R14, desc[UR8][R14.64] ;  /* 0x000000080e0e7981 */ /* 0x000ee4000c1e1900 */
[----:B----4-:R-:W-:Y:S02]  /*0d80*/  IMAD.WIDE R6, R9, 0x4, R6 ;  /* 0x0000000409067825 */ /* 0x010fe400078e0206 */
[----:B------:R-:W4:Y:S04]  /*0d90*/  LDG.E R16, desc[UR8][R16.64] ;  /* 0x0000000810107981 */ /* 0x000f28000c1e1900 */
[----:B------:R-:W5:Y:S01]  /*0da0*/  LDG.E R6, desc[UR8][R6.64] ;  /* 0x0000000806067981 */ /* 0x000f62000c1e1900 */
[----:B------:R-:W-:Y:S01]  /*0db0*/  IADD3 R9, PT, PT, R8, 0x1, RZ ;  /* 0x0000000108097810 */ /* 0x000fe20007ffe0ff */
[----:B------:R-:W-:Y:S01]  /*0dc0*/  VIADD R4, R4, 0x4 ;  /* 0x0000000404047836 */ /* 0x000fe20000000000 */
[----:B--2---:R-:W-:-:S02]  /*0dd0*/  ISETP.NE.AND P3, PT, R12, -0x1, PT ;  /* 0xffffffff0c00780c */ /* 0x004fc40003f65270 */
[----:B---3--:R-:W-:-:S11]  /*0de0*/  ISETP.NE.AND P2, PT, R14, -0x1, PT ;  /* 0xffffffff0e00780c */ /* 0x008fd60003f45270 */
[----:B------:R-:W-:Y:S01]  /*0df0*/  @!P3 IMAD.MOV R9, RZ, RZ, R8 ;  /* 0x000000ffff09b224 */ /* 0x000fe200078e0208 */
[----:B----4-:R-:W-:-:S04]  /*0e00*/  ISETP.NE.AND P3, PT, R16, -0x1, PT ;  /* 0xffffffff1000780c */ /* 0x010fc80003f65270 */
[----:B------:R-:W-:Y:S01]  /*0e10*/  IADD3 R8, PT, PT, R9, 0x1, RZ ;  /* 0x0000000109087810 */ /* 0x000fe20007ffe0ff */
[----:B------:R-:W-:Y:S01]  /*0e20*/  @!P2 IMAD.MOV R8, RZ, RZ, R9 ;  /* 0x000000ffff08a224 */ /* 0x000fe200078e0209 */
[----:B-----5:R-:W-:-:S04]  /*0e30*/  ISETP.NE.AND P2, PT, R6, -0x1, PT ;  /* 0xffffffff0600780c */ /* 0x020fc80003f45270 */
[----:B------:R-:W-:-:S03]  /*0e40*/  IADD3 R9, PT, PT, R8, 0x1, RZ ;  /* 0x0000000108097810 */ /* 0x000fc60007ffe0ff */
[----:B------:R-:W-:-:S05]  /*0e50*/  @!P3 IMAD.MOV R9, RZ, RZ, R8 ;  /* 0x000000ffff09b224 */ /* 0x000fca00078e0208 */
[C---:B------:R-:W-:Y:S02]  /*0e60*/  IADD3 R8, PT, PT, R9.reuse, 0x1, RZ ;  /* 0x0000000109087810 */ /* 0x040fe40007ffe0ff */
[----:B------:R-:W-:-:S07]  /*0e70*/  @!P2 IADD3 R8, PT, PT, R9, RZ, RZ ;  /* 0x000000ff0908a210 */ /* 0x000fce0007ffe0ff */
.L_x_10:
[----:B------:R-:W-:Y:S05]  /*0e80*/  BSYNC.RECONVERGENT B1 ;  /* 0x0000000000017941 */ /* 0x000fea0003800200 */
.L_x_9:
[----:B------:R-:W-:Y:S05]  /*0e90*/  @!P1 BRA `(.L_x_3) ;  /* 0x00000000003c9947 */ /* 0x000fea0003800000 */
[----:B------:R-:W0:Y:S01]  /*0ea0*/  LDC.64 R14, c[0x0][0x3a0] ;  /* 0x0000e800ff0e7b82 */ /* 0x000e220000000a00 */
[----:B------:R-:W-:-:S07]  /*0eb0*/  IMAD.MOV R5, RZ, RZ, -R5 ;  /* 0x000000ffff057224 */ /* 0x000fce00078e0a05 */
[----:B------:R-:W1:Y:S02]  /*0ec0*/  LDC.64 R12, c[0x0][0x388] ;  /* 0x0000e200ff0c7b82 */ /* 0x000e640000000a00 */
.L_x_11:
[----:B-1----:R-:W-:-:S06]  /*0ed0*/  IMAD.WIDE R6, R4, 0x4, R12 ;  /* 0x0000000404067825 */ /* 0x002fcc00078e020c */
[----:B------:R-:W0:Y:S02]  /*0ee0*/  LDG.E R7, desc[UR8][R6.64] ;  /* 0x0000000806077981 */ /* 0x000e24000c1e1900 */
[----:B0-----:R-:W-:-:S06]  /*0ef0*/  IMAD.WIDE R10, R7, 0x4, R14 ;  /* 0x00000004070a7825 */ /* 0x001fcc00078e020e */
[----:B------:R-:W2:Y:S01]  /*0f00*/  LDG.E R10, desc[UR8][R10.64] ;  /* 0x000000080a0a7981 */ /* 0x000ea2000c1e1900 */
[----:B------:R-:W-:Y:S01]  /*0f10*/  IADD3 R5, PT, PT, R5, 0x1, RZ ;  /* 0x0000000105057810 */ /* 0x000fe20007ffe0ff */
[----:B------:R-:W-:Y:S02]  /*0f20*/  VIADD R9, R8, 0x1 ;  /* 0x0000000108097836 */ /* 0x000fe40000000000 */
[----:B------:R-:W-:Y:S01]  /*0f30*/  VIADD R4, R4, 0x1 ;  /* 0x0000000104047836 */ /* 0x000fe20000000000 */
[----:B------:R-:W-:Y:S02]  /*0f40*/  ISETP.NE.AND P2, PT, R5, RZ, PT ;  /* 0x000000ff0500720c */ /* 0x000fe40003f45270 */
[----:B--2---:R-:W-:-:S13]  /*0f50*/  ISETP.NE.AND P1, PT, R10, -0x1, PT ;  /* 0xffffffff0a00780c */ /* 0x004fda0003f25270 */
[----:B------:R-:W-:-:S04]  /*0f60*/  @!P1 IADD3 R9, PT, PT, R8, RZ, RZ ;  /* 0x000000ff08099210 */ /* 0x000fc80007ffe0ff */
[----:B------:R-:W-:Y:S01]  /*0f70*/  MOV R8, R9 ;  /* 0x0000000900087202 */ /* 0x000fe20000000f00 */
[----:B------:R-:W-:Y:S06]  /*0f80*/  @P2 BRA `(.L_x_11) ;  /* 0xfffffffc00d02947 */ /* 0x000fec000383ffff */
.L_x_3:
[----:B------:R-:W-:Y:S05]  /*0f90*/  BSYNC.RECONVERGENT B0 ;  /* 0x0000000000007941 */ /* 0x000fea0003800200 */
.L_x_2:
[----:B------:R-:W0:Y:S01]  /*0fa0*/  LDC.64 R6, c[0x0][0x3b0] ;  /* 0x0000ec00ff067b82 */ /* 0x000e220000000a00 */
[----:B------:R-:W-:-:S04]  /*0fb0*/  VOTE.ANY R9, PT, PT ;  /* 0x0000000000097806 */ /* 0x000fc800038e0100 */
[----:B------:R-:W-:-:S03]  /*0fc0*/  ISETP.EQ.U32.AND P1, PT, R9, -0x1, PT ;  /* 0xffffffff0900780c */ /* 0x000fc60003f22070 */
[----:B------:R-:W1:Y:S01]  /*0fd0*/  LDC.64 R4, c[0x0][0x3b0] ;  /* 0x0000ec00ff047b82 */ /* 0x000e620000000a00 */
[----:B0-----:R-:W-:-:S05]  /*0fe0*/  IMAD.WIDE R6, R0, 0x4, R6 ;  /* 0x0000000400067825 */ /* 0x001fca00078e0206 */
[----:B------:R0:W-:Y:S04]  /*0ff0*/  STG.E desc[UR8][R6.64+0x4], R8 ;  /* 0x0000040806007986 */ /* 0x0001e8000c101908 */
[----:B-1----:R0:W5:Y:S01]  /*1000*/  @!P1 ATOMG.E.ADD.STRONG.GPU PT, R0, desc[UR8][R4.64], R8 ;  /* 0x80000008040099a8 */ /* 0x00216200081ef108 */
[----:B------:R-:W-:Y:S05]  /*1010*/  @!P1 BRA `(.L_x_12) ;  /* 0x0000000000449947 */ /* 0x000fea0003800000 */
[----:B------:R-:W1:Y:S01]  /*1020*/  SHFL.UP P1, R9, R8, 0x1, RZ ;  /* 0x0420000008097989 */ /* 0x000e6200000200ff */
[----:B0-----:R-:W-:Y:S01]  /*1030*/  IMAD.MOV.U32 R7, RZ, RZ, R8 ;  /* 0x000000ffff077224 */ /* 0x001fe200078e0008 */
[----:B------:R-:W0:Y:S01]  /*1040*/  S2R R6, SR_LANEID ;  /* 0x0000000000067919 */ /* 0x000e220000000000 */
[----:B-1----:R-:W-:-:S05]  /*1050*/  @P1 IADD3 R7, PT, PT, R8, R9, RZ ;  /* 0x0000000908071210 */ /* 0x002fca0007ffe0ff */
[----:B-----5:R-:W1:Y:S01]  /*1060*/  SHFL.UP P1, R0, R7, 0x2, RZ ;  /* 0x0440000007007989 */ /* 0x020e6200000200ff */
[----:B0-----:R-:W-:Y:S01]  /*1070*/  ISETP.EQ.U32.AND P2, PT, R6, 0x1f, PT ;  /* 0x0000001f0600780c */ /* 0x001fe20003f42070 */
[----:B-1----:R-:W-:-:S05]  /*1080*/  @P1 IMAD.IADD.U32 R7, R7, 0x1, R0 ;  /* 0x0000000107071824 */ /* 0x002fca00078e0000 */
[----:B------:R-:W0:Y:S02]  /*1090*/  SHFL.UP P1, R0, R7, 0x4, RZ ;  /* 0x0480000007007989 */ /* 0x000e2400000200ff */
[----:B0-----:R-:W-:-:S05]  /*10a0*/  @P1 IADD3 R7, PT, PT, R7, R0, RZ ;  /* 0x0000000007071210 */ /* 0x001fca0007ffe0ff */
[----:B------:R-:W0:Y:S02]  /*10b0*/  SHFL.UP P1, R0, R7, 0x8, RZ ;  /* 0x0500000007007989 */ /* 0x000e2400000200ff */
[----:B0-----:R-:W-:-:S05]  /*10c0*/  @P1 IMAD.IADD.U32 R7, R7, 0x1, R0 ;  /* 0x0000000107071824 */ /* 0x001fca00078e0000 */
[----:B------:R-:W0:Y:S02]  /*10d0*/  SHFL.UP P1, R0, R7, 0x10, RZ ;  /* 0x0600000007007989 */ /* 0x000e2400000200ff */
[----:B0-----:R-:W-:-:S05]  /*10e0*/  @P1 IADD3 R7, PT, PT, R7, R0, RZ ;  /* 0x0000000007071210 */ /* 0x001fca0007ffe0ff */
[----:B------:R-:W2:Y:S04]  /*10f0*/  @P2 ATOMG.E.ADD.STRONG.GPU PT, R4, desc[UR8][R4.64], R7 ;  /* 0x80000007040429a8 */ /* 0x000ea800081ef108 */
[----:B------:R-:W-:Y:S04]  /*1100*/  SHFL.UP P1, R9, R7, 0x1, RZ ;  /* 0x0420000007097989 */ /* 0x000fe800000200ff */
[----:B--2---:R-:W0:Y:S02]  /*1110*/  SHFL.IDX PT, R0, R4, 0x1f, 0x1f ;  /* 0x03e01f0004007f89 */ /* 0x004e2400000e0000 */
[----:B0-----:R-:W-:-:S07]  /*1120*/  @P1 IMAD.IADD.U32 R0, R0, 0x1, R9 ;  /* 0x0000000100001824 */ /* 0x001fce00078e0009 */
.L_x_12:
[----:B------:R-:W1:Y:S01]  /*1130*/  LDCU UR4, c[0x0][0x3c8] ;  /* 0x00007900ff0477ac */ /* 0x000e620008000800 */
[----:B0----5:R-:W-:-:S04]  /*1140*/  IADD3 R8, PT, PT, R0, R8, RZ ;  /* 0x0000000800087210 */ /* 0x021fc80007ffe0ff */
[----:B-1----:R-:W-:-:S13]  /*1150*/  ISETP.GT.OR P0, PT, R8, UR4, P0 ;  /* 0x0000000408007c0c */ /* 0x002fda0008704670 */
[----:B------:R-:W-:Y:S05]  /*1160*/  @P0 EXIT ;  /* 0x000000000000094d */ /* 0x000fea0003800000 */
[----:B------:R-:W-:Y:S01]  /*1170*/  IMAD.IADD R8, R3, 0x1, -R2 ;  /* 0x0000000103087824 */ /* 0x000fe200078e0a02 */
[----:B------:R-:W-:Y:S01]  /*1180*/  IADD3 R4, PT, PT, R2, -R3, RZ ;  /* 0x8000000302047210 */ /* 0x000fe20007ffe0ff */
[----:B------:R-:W-:Y:S03]  /*1190*/  BSSY.RECONVERGENT B0, `(.L_x_13) ;  /* 0x000001a000007945 */ /* 0x000fe60003800200 */
[----:B------:R-:W-:Y:S02]  /*11a0*/  LOP3.LUT P0, R8, R8, 0x3, RZ, 0xc0, !PT ;  /* 0x0000000308087812 */ /* 0x000fe4000780c0ff */
[----:B------:R-:W-:-:S11]  /*11b0*/  ISETP.GT.U32.AND P1, PT, R4, -0x4, PT ;  /* 0xfffffffc0400780c */ /* 0x000fd60003f24070 */
[----:B------:R-:W-:Y:S05]  /*11c0*/  @!P0 BRA `(.L_x_14) ;  /* 0x0000000000588947 */ /* 0x000fea0003800000 */
[----:B------:R-:W0:Y:S01]  /*11d0*/  LDC.64 R4, c[0x0][0x3a0] ;  /* 0x0000e800ff047b82 */ /* 0x000e220000000a00 */
[----:B------:R-:W-:-:S07]  /*11e0*/  IMAD.MOV R18, RZ, RZ, -R8 ;  /* 0x000000ffff127224 */ /* 0x000fce00078e0a08 */
[----:B------:R-:W1:Y:S02]  /*11f0*/  LDC.64 R6, c[0x0][0x388] ;  /* 0x0000e200ff067b82 */ /* 0x000e640000000a00 */
.L_x_15:
[----:B-1-3--:R-:W-:-:S06]  /*1200*/  IMAD.WIDE R8, R2, 0x4, R6 ;  /* 0x0000000402087825 */ /* 0x00afcc00078e0206 */
[----:B------:R-:W0:Y:S02]  /*1210*/  LDG.E R9, desc[UR8][R8.64] ;  /* 0x0000000808097981 */ /* 0x000e24000c1e1900 */
[----:B0-----:R-:W-:-:S06]  /*1220*/  IMAD.WIDE R10, R9, 0x4, R4 ;  /* 0x00000004090a7825 */ /* 0x001fcc00078e0204 */
[----:B------:R-:W2:Y:S02]  /*1230*/  LDG.E R11, desc[UR8][R10.64] ;  /* 0x000000080a0b7981 */ /* 0x000ea4000c1e1900 */
[----:B--2---:R-:W-:-:S13]  /*1240*/  ISETP.NE.AND P0, PT, R11, -0x1, PT ;  /* 0xffffffff0b00780c */ /* 0x004fda0003f05270 */
[----:B------:R-:W0:Y:S08]  /*1250*/  @P0 LDC.64 R12, c[0x0][0x3b8] ;  /* 0x0000ee00ff0c0b82 */ /* 0x000e300000000a00 */
[----:B------:R-:W1:Y:S08]  /*1260*/  @P0 LDC.64 R14, c[0x0][0x390] ;  /* 0x0000e400ff0e0b82 */ /* 0x000e700000000a00 */
[----:B------:R-:W2:Y:S01]  /*1270*/  @P0 LDC.64 R16, c[0x0][0x3c0] ;  /* 0x0000f000ff100b82 */ /* 0x000ea20000000a00 */
[----:B0-----:R-:W-:-:S05]  /*1280*/  @P0 IMAD.WIDE R12, R0, 0x4, R12 ;  /* 0x00000004000c0825 */ /* 0x001fca00078e020c */
[----:B------:R3:W-:Y:S01]  /*1290*/  @P0 STG.E desc[UR8][R12.64], R11 ;  /* 0x0000000b0c000986 */ /* 0x0007e2000c101908 */
[----:B-1----:R-:W-:-:S06]  /*12a0*/  @P0 IMAD.WIDE R14, R2, 0x4, R14 ;  /* 0x00000004020e0825 */ /* 0x002fcc00078e020e */
[----:B------:R-:W4:Y:S01]  /*12b0*/  @P0 LDG.E R15, desc[UR8][R14.64] ;  /* 0x000000080e0f0981 */ /* 0x000f22000c1e1900 */
[----:B------:R-:W-:Y:S01]  /*12c0*/  IADD3 R18, PT, PT, R18, 0x1, RZ ;  /* 0x0000000112127810 */ /* 0x000fe20007ffe0ff */
[C---:B--2---:R-:W-:Y:S01]  /*12d0*/  @P0 IMAD.WIDE R8, R0.reuse, 0x4, R16 ;  /* 0x0000000400080825 */ /* 0x044fe200078e0210 */
[----:B------:R-:W-:Y:S02]  /*12e0*/  @P0 IADD3 R0, PT, PT, R0, 0x1, RZ ;  /* 0x0000000100000810 */ /* 0x000fe40007ffe0ff */
[----:B------:R-:W-:Y:S01]  /*12f0*/  ISETP.NE.AND P2, PT, R18, RZ, PT ;  /* 0x000000ff1200720c */ /* 0x000fe20003f45270 */
[----:B------:R-:W-:Y:S01]  /*1300*/  VIADD R2, R2, 0x1 ;  /* 0x0000000102027836 */ /* 0x000fe20000000000 */
[----:B----4-:R3:W-:Y:S11]  /*1310*/  @P0 STG.E desc[UR8][R8.64], R15 ;  /* 0x0000000f08000986 */ /* 0x0107f6000c101908 */
[----:B------:R-:W-:Y:S05]  /*1320*/  @P2 BRA `(.L_x_15) ;  /* 0xfffffffc00b42947 */ /* 0x000fea000383ffff */
.L_x_14:
[----:B------:R-:W-:Y:S05]  /*1330*/  BSYNC.RECONVERGENT B0 ;  /* 0x0000000000007941 */ /* 0x000fea0003800200 */
.L_x_13:
[----:B------:R-:W-:Y:S05]  /*1340*/  @P1 EXIT ;  /* 0x000000000000194d */ /* 0x000fea0003800000 */
[----:B------:R-:W0:Y:S01]  /*1350*/  LDC.64 R4, c[0x0][0x3a0] ;  /* 0x0000e800ff047b82 */ /* 0x000e220000000a00 */
[----:B------:R-:W1:Y:S01]  /*1360*/  LDCU.64 UR6, c[0x0][0x388] ;  /* 0x00007100ff0677ac */ /* 0x000e620008000a00 */
[----:B------:R-:W-:Y:S01]  /*1370*/  IMAD.IADD R3, R2, 0x1, -R3 ;  /* 0x0000000102037824 */ /* 0x000fe200078e0a03 */
[----:B------:R-:W2:Y:S01]  /*1380*/  LDCU.64 UR4, c[0x0][0x390] ;  /* 0x00007200ff0477ac */ /* 0x000ea20008000a00 */
[----:B-1----:R-:W-:Y:S02]  /*1390*/  UIADD3 UR6, UP0, UPT, UR6, 0x8, URZ ;  /* 0x0000000806067890 */ /* 0x002fe4000ff1e0ff */
[----:B--2---:R-:W-:Y:S02]  /*13a0*/  UIADD3 UR4, UP1, UPT, UR4, 0x8, URZ ;  /* 0x0000000804047890 */ /* 0x004fe4000ff3e0ff */
[----:B------:R-:W-:Y:S02]  /*13b0*/  UIADD3.X UR7, UPT, UPT, URZ, UR7, URZ, UP0, !UPT ;  /* 0x00000007ff077290 */ /* 0x000fe400087fe4ff */
[----:B------:R-:W-:-:S12]  /*13c0*/  UIADD3.X UR5, UPT, UPT, URZ, UR5, URZ, UP1, !UPT ;  /* 0x00000005ff057290 */ /* 0x000fd80008ffe4ff */
.L_x_16:
[----:B------:R-:W-:Y:S01]  /*13d0*/  MOV R6, UR6 ;  /* 0x0000000600067c02 */ /* 0x000fe20008000f00 */
[----:B------:R-:W-:-:S04]  /*13e0*/  IMAD.U32 R7, RZ, RZ, UR7 ;  /* 0x00000007ff077e24 */ /* 0x000fc8000f8e00ff */
[----:B------:R-:W-:-:S05]  /*13f0*/  IMAD.WIDE R6, R2, 0x4, R6 ;  /* 0x0000000402067825 */ /* 0x000fca00078e0206 */
[----:B--23--:R-:W0:Y:S02]  /*1400*/  LDG.E R11, desc[UR8][R6.64+-0x8] ;  /* 0xfffff808060b7981 */ /* 0x00ce24000c1e1900 */
[----:B0-----:R-:W-:-:S05]  /*1410*/  IMAD.WIDE R10, R11, 0x4, R4 ;  /* 0x000000040b0a7825 */ /* 0x001fca00078e0204 */
[----:B------:R-:W2:Y:S01]  /*1420*/  LDG.E R21, desc[UR8][R10.64] ;  /* 0x000000080a157981 */ /* 0x000ea2000c1e1900 */
[----:B------:R-:W-:Y:S01]  /*1430*/  MOV R8, UR4 ;  /* 0x0000000400087c02 */ /* 0x000fe20008000f00 */
[----:B------:R-:W-:-:S04]  /*1440*/  IMAD.U32 R9, RZ, RZ, UR5 ;  /* 0x00000005ff097e24 */ /* 0x000fc8000f8e00ff */
[----:B------:R-:W-:Y:S01]  /*1450*/  IMAD.WIDE R8, R2, 0x4, R8 ;  /* 0x0000000402087825 */ /* 0x000fe200078e0208 */
[----:B--2---:R-:W-:-:S13]  /*1460*/  ISETP.NE.AND P0, PT, R21, -0x1, PT ;  /* 0xffffffff1500780c */ /* 0x004fda0003f05270 */
[----:B------:R-:W0:Y:S08]  /*1470*/  @P0 LDC.64 R12, c[0x0][0x3b8] ;  /* 0x0000ee00ff0c0b82 */ /* 0x000e300000000a00 */
[----:B------:R-:W1:Y:S01]  /*1480*/  @P0 LDC.64 R14, c[0x0][0x3c0] ;  /* 0x0000f000ff0e0b82 */ /* 0x000e620000000a00 */
[----:B0-----:R-:W-:-:S05]  /*1490*/  @P0 IMAD.WIDE R12, R0, 0x4, R12 ;  /* 0x00000004000c0825 */ /* 0x001fca00078e020c */
[----:B------:R0:W-:Y:S04]  /*14a0*/  @P0 STG.E desc[UR8][R12.64], R21 ;  /* 0x000000150c000986 */ /* 0x0001e8000c101908 */
[----:B------:R-:W2:Y:S01]  /*14b0*/  @P0 LDG.E R19, desc[UR8][R8.64+-0x8] ;  /* 0xfffff80808130981 */ /* 0x000ea2000c1e1900 */
[----:B-1----:R-:W-:-:S05]  /*14c0*/  @P0 IMAD.WIDE R14, R0, 0x4, R14 ;  /* 0x00000004000e0825 */ /* 0x002fca00078e020e */
[----:B--2---:R1:W-:Y:S04]  /*14d0*/  @P0 STG.E desc[UR8][R14.64], R19 ;  /* 0x000000130e000986 */ /* 0x0043e8000c101908 */
[----:B------:R-:W2:Y:S02]  /*14e0*/  LDG.E R11, desc[UR8][R6.64+-0x4] ;  /* 0xfffffc08060b7981 */ /* 0x000ea4000c1e1900 */
[----:B--2---:R-:W-:-:S05]  /*14f0*/  IMAD.WIDE R10, R11, 0x4, R4 ;  /* 0x000000040b0a7825 */ /* 0x004fca00078e0204 */
[----:B------:R-:W2:Y:S01]  /*1500*/  LDG.E R23, desc[UR8][R10.64] ;  /* 0x000000080a177981 */ /* 0x000ea2000c1e1900 */
[----:B------:R-:W-:Y:S02]  /*1510*/  @P0 IADD3 R0, PT, PT, R0, 0x1, RZ ;  /* 0x0000000100000810 */ /* 0x000fe40007ffe0ff */
[----:B--2---:R-:W-:-:S13]  /*1520*/  ISETP.NE.AND P1, PT, R23, -0x1, PT ;  /* 0xffffffff1700780c */ /* 0x004fda0003f25270 */
[----:B------:R-:W2:Y:S08]  /*1530*/  @P1 LDC.64 R16, c[0x0][0x3b8] ;  /* 0x0000ee00ff101b82 */ /* 0x000eb00000000a00 */
[----:B0-----:R-:W0:Y:S01]  /*1540*/  @P1 LDC.64 R12, c[0x0][0x3c0] ;  /* 0x0000f000ff0c1b82 */ /* 0x001e220000000a00 */
[----:B--2---:R-:W-:-:S05]  /*1550*/  @P1 IMAD.WIDE R16, R0, 0x4, R16 ;  /* 0x0000000400101825 */ /* 0x004fca00078e0210 */
[----:B------:R2:W-:Y:S04]  /*1560*/  @P1 STG.E desc[UR8][R16.64], R23 ;  /* 0x0000001710001986 */ /* 0x0005e8000c101908 */
[----:B------:R-:W3:Y:S01]  /*1570*/  @P1 LDG.E R21, desc[UR8][R8.64+-0x4] ;  /* 0xfffffc0808151981 */ /* 0x000ee2000c1e1900 */
[----:B0-----:R-:W-:-:S05]  /*1580*/  @P1 IMAD.WIDE R12, R0, 0x4, R12 ;  /* 0x00000004000c1825 */ /* 0x001fca00078e020c */
[----:B---3--:R0:W-:Y:S04]  /*1590*/  @P1 STG.E desc[UR8][R12.64], R21 ;  /* 0x000000150c001986 */ /* 0x0081e8000c101908 */
[----:B-1----:R-:W3:Y:S02]  /*15a0*/  LDG.E R15, desc[UR8][R6.64] ;  /* 0x00000008060f7981 */ /* 0x002ee4000c1e1900 */
[----:B---3--:R-:W-:-:S05]  /*15b0*/  IMAD.WIDE R10, R15, 0x4, R4 ;  /* 0x000000040f0a7825 */ /* 0x008fca00078e0204 */
[----:B------:R-:W3:Y:S01]  /*15c0*/  LDG.E R25, desc[UR8][R10.64] ;  /* 0x000000080a197981 */ /* 0x000ee2000c1e1900 */
[----:B------:R-:W-:Y:S01]  /*15d0*/  @P1 VIADD R0, R0, 0x1 ;  /* 0x0000000100001836 */ /* 0x000fe20000000000 */
[----:B---3--:R-:W-:-:S13]  /*15e0*/  ISETP.NE.AND P0, PT, R25, -0x1, PT ;  /* 0xffffffff1900780c */ /* 0x008fda0003f05270 */
[----:B------:R-:W1:Y:S08]  /*15f0*/  @P0 LDC.64 R14, c[0x0][0x3b8] ;  /* 0x0000ee00ff0e0b82 */ /* 0x000e700000000a00 */
[----:B--2---:R-:W2:Y:S01]  /*1600*/  @P0 LDC.64 R16, c[0x0][0x3c0] ;  /* 0x0000f000ff100b82 */ /* 0x004ea20000000a00 */
[----:B-1----:R-:W-:-:S05]  /*1610*/  @P0 IMAD.WIDE R14, R0, 0x4, R14 ;  /* 0x00000004000e0825 */ /* 0x002fca00078e020e */
[----:B------:R1:W-:Y:S04]  /*1620*/  @P0 STG.E desc[UR8][R14.64], R25 ;  /* 0x000000190e000986 */ /* 0x0003e8000c101908 */
[----:B------:R-:W3:Y:S01]  /*1630*/  @P0 LDG.E R19, desc[UR8][R8.64] ;  /* 0x0000000808130981 */ /* 0x000ee2000c1e1900 */
[----:B--2---:R-:W-:-:S05]  /*1640*/  @P0 IMAD.WIDE R16, R0, 0x4, R16 ;  /* 0x0000000400100825 */ /* 0x004fca00078e0210 */
[----:B---3--:R2:W-:Y:S04]  /*1650*/  @P0 STG.E desc[UR8][R16.64], R19 ;  /* 0x0000001310000986 */ /* 0x0085e8000c101908 */
[----:B------:R-:W3:Y:S02]  /*1660*/  LDG.E R7, desc[UR8][R6.64+0x4] ;  /* 0x0000040806077981 */ /* 0x000ee4000c1e1900 */
[----:B---3--:R-:W-:-:S06]  /*1670*/  IMAD.WIDE R10, R7, 0x4, R4 ;  /* 0x00000004070a7825 */ /* 0x008fcc00078e0204 */
[----:B------:R-:W3:Y:S01]  /*1680*/  LDG.E R11, desc[UR8][R10.64] ;  /* 0x000000080a0b7981 */ /* 0x000ee2000c1e1900 */
[----:B------:R-:W-:Y:S02]  /*1690*/  @P0 IADD3 R0, PT, PT, R0, 0x1, RZ ;  /* 0x0000000100000810 */ /* 0x000fe40007ffe0ff */
[----:B---3--:R-:W-:-:S13]  /*16a0*/  ISETP.NE.AND P1, PT, R11, -0x1, PT ;  /* 0xffffffff0b00780c */ /* 0x008fda0003f25270 */
[----:B0-----:R-:W0:Y:S08]  /*16b0*/  @P1 LDC.64 R12, c[0x0][0x3b8] ;  /* 0x0000ee00ff0c1b82 */ /* 0x001e300000000a00 */
[----:B-1----:R-:W1:Y:S01]  /*16c0*/  @P1 LDC.64 R14, c[0x0][0x3c0] ;  /* 0x0000f000ff0e1b82 */ /* 0x002e620000000a00 */
[----:B0-----:R-:W-:-:S05]  /*16d0*/  @P1 IMAD.WIDE R12, R0, 0x4, R12 ;  /* 0x00000004000c1825 */ /* 0x001fca00078e020c */
[----:B------:R2:W-:Y:S04]  /*16e0*/  @P1 STG.E desc[UR8][R12.64], R11 ;  /* 0x0000000b0c001986 */ /* 0x0005e8000c101908 */
[----:B------:R-:W3:Y:S01]  /*16f0*/  @P1 LDG.E R9, desc[UR8][R8.64+0x4] ;  /* 0x0000040808091981 */ /* 0x000ee2000c1e1900 */
[----:B-1----:R-:W-:Y:S01]  /*1700*/  @P1 IMAD.WIDE R14, R0, 0x4, R14 ;  /* 0x00000004000e1825 */ /* 0x002fe200078e020e */
[----:B------:R-:W-:Y:S02]  /*1710*/  IADD3 R2, PT, PT, R2, 0x4, RZ ;  /* 0x0000000402027810 */ /* 0x000fe40007ffe0ff */
[----:B------:R-:W-:Y:S01]  /*1720*/  @P1 IADD3 R0, PT, PT, R0, 0x1, RZ ;  /* 0x0000000100001810 */ /* 0x000fe20007ffe0ff */
[----:B------:R-:W-:-:S05]  /*1730*/  VIADD R3, R3, 0x4 ;  /* 0x0000000403037836 */ /* 0x000fca0000000000 */
[----:B------:R-:W-:Y:S01]  /*1740*/  ISETP.NE.AND P0, PT, R3, RZ, PT ;  /* 0x000000ff0300720c */ /* 0x000fe20003f05270 */
[----:B---3--:R2:W-:-:S12]  /*1750*/  @P1 STG.E desc[UR8][R14.64], R9 ;  /* 0x000000090e001986 */ /* 0x0085d8000c101908 */
[----:B------:R-:W-:Y:S05]  /*1760*/  @P0 BRA `(.L_x_16) ;  /* 0xfffffffc00180947 */ /* 0x000fea000383ffff */
[----:B------:R-:W-:Y:S05]  /*1770*/  EXIT ;  /* 0x000000000000794d */ /* 0x000fea0003800000 */
.L_x_17:
        /* <DEDUP_REMOVED lines=16> */
.L_x_38:


//--------------------- .text._Z26sample_k_from_range_kernelPKiS0_S0_S0_iPiS1_iPj --------------------------
	.section	.text._Z26sample_k_from_range_kernelPKiS0_S0_S0_iPiS1_iPj,"ax",@progbits
	.align	128
        .global         _Z26sample_k_from_range_kernelPKiS0_S0_S0_iPiS1_iPj
        .type           _Z26sample_k_from_range_kernelPKiS0_S0_S0_iPiS1_iPj,@function
        .size           _Z26sample_k_from_range_kernelPKiS0_S0_S0_iPiS1_iPj,(.L_x_39 - _Z26sample_k_from_range_kernelPKiS0_S0_S0_iPiS1_iPj)
        .other          _Z26sample_k_from_range_kernelPKiS0_S0_S0_iPiS1_iPj,@"STO_CUDA_ENTRY STV_DEFAULT"
_Z26sample_k_from_range_kernelPKiS0_S0_S0_iPiS1_iPj:
.text._Z26sample_k_from_range_kernelPKiS0_S0_S0_iPiS1_iPj:
        /* <DEDUP_REMOVED lines=10> */
[----:B------:R-:W2:Y:S08]  /*00a0*/  LDC.64 R6, c[0x0][0x390] ;  /* 0x0000e400ff067b82 */ /* 0x000eb00000000a00 */
[----:B------:R-:W3:Y:S01]  /*00b0*/  LDC R17, c[0x0][0x3a0] ;  /* 0x0000e800ff117b82 */ /* 0x000ee20000000800 */
[----:B0-----:R-:W-:-:S07]  /*00c0*/  IMAD.WIDE R2, R13, 0x4, R2 ;  /* 0x000000040d027825 */ /* 0x001fce00078e0202 */
[----:B------:R-:W3:Y:S01]  /*00d0*/  LDC.64 R8, c[0x0][0x398] ;  /* 0x0000e600ff087b82 */ /* 0x000ee20000000a00 */
[----:B-1----:R-:W4:Y:S01]  /*00e0*/  LDG.E R0, desc[UR4][R2.64] ;  /* 0x0000000402007981 */ /* 0x002f22000c1e1900 */
[----:B--2---:R-:W-:-:S05]  /*00f0*/  IMAD.WIDE R6, R13, 0x4, R6 ;  /* 0x000000040d067825 */ /* 0x004fca00078e0206 */
[----:B------:R-:W4:Y:S01]  /*0100*/  LDG.E R15, desc[UR4][R6.64] ;  /* 0x00000004060f7981 */ /* 0x000f22000c1e1900 */
[----:B---3--:R-:W-:-:S04]  /*0110*/  IMAD.WIDE R8, R17, 0x4, R8 ;  /* 0x0000000411087825 */ /* 0x008fc800078e0208 */
[----:B----4-:R-:W-:-:S05]  /*0120*/  IMAD.IADD R5, R15, 0x1, -R0 ;  /* 0x000000010f057824 */ /* 0x010fca00078e0a00 */
[----:B------:R-:W-:-:S13]  /*0130*/  ISETP.GT.AND P0, PT, R5, RZ, PT ;  /* 0x000000ff0500720c */ /* 0x000fda0003f04270 */
[----:B------:R-:W0:Y:S02]  /*0140*/  @!P0 LDC.64 R10, c[0x0][0x3b0] ;  /* 0x0000ec00ff0a8b82 */ /* 0x000e240000000a00 */
[----:B0-----:R-:W-:-:S05]  /*0150*/  @!P0 IMAD.WIDE R10, R13, 0x4, R10 ;  /* 0x000000040d0a8825 */ /* 0x001fca00078e020a */
[----:B------:R0:W-:Y:S01]  /*0160*/  @!P0 STG.E desc[UR4][R10.64], RZ ;  /* 0x000000ff0a008986 */ /* 0x0001e2000c101904 */
[----:B------:R-:W-:Y:S05]  /*0170*/  @!P0 EXIT ;  /* 0x000000000000894d */ /* 0x000fea0003800000 */
[----:B------:R-:W0:Y:S01]  /*0180*/  LDG.E R8, desc[UR4][R8.64] ;  /* 0x0000000408087981 */ /* 0x000e22000c1e1900 */
[----:B------:R-:W1:Y:S02]  /*0190*/  LDC.64 R2, c[0x0][0x3b0] ;  /* 0x0000ec00ff027b82 */ /* 0x000e640000000a00 */
[----:B-1----:R-:W-:Y:S01]  /*01a0*/  IMAD.WIDE R6, R13, 0x4, R2 ;  /* 0x000000040d067825 */ /* 0x002fe200078e0202 */
[----:B0-----:R-:W-:-:S03]  /*01b0*/  VIMNMX R11, PT, PT, R5, R8, PT ;  /* 0x00000008050b7248 */ /* 0x001fc60003fe0100 */
[-C--:B------:R-:W-:Y:S01]  /*01c0*/  IMAD R2, R13, R8.reuse, RZ ;  /* 0x000000080d027224 */ /* 0x080fe200078e02ff */
[----:B------:R-:W-:Y:S01]  /*01d0*/  ISETP.GT.AND P0, PT, R5, R8, PT ;  /* 0x000000080500720c */ /* 0x000fe20003f04270 */
[----:B------:R0:W-:-:S12]  /*01e0*/  STG.E desc[UR4][R6.64], R11 ;  /* 0x0000000b06007986 */ /* 0x0001d8000c101904 */
[----:B0-----:R-:W-:Y:S05]  /*01f0*/  @P0 BRA `(.L_x_18) ;  /* 0x0000000000c40947 */ /* 0x001fea0003800000 */
[----:B------:R-:W-:Y:S01]  /*0200*/  IMAD.IADD R15, R0, 0x1, -R15 ;  /* 0x00000001000f7824 */ /* 0x000fe200078e0a0f */
[----:B------:R-:W-:Y:S01]  /*0210*/  LOP3.LUT R3, R5, 0x3, RZ, 0xc0, !PT ;  /* 0x0000000305037812 */ /* 0x000fe200078ec0ff */
[----:B------:R-:W-:Y:S01]  /*0220*/  BSSY.RECONVERGENT B0, `(.L_x_19) ;  /* 0x000001e000007945 */ /* 0x000fe20003800200 */
[----:B------:R-:W-:Y:S02]  /*0230*/  HFMA2 R13, -RZ, RZ, 0, 0 ;  /* 0x00000000ff0d7431 */ /* 0x000fe400000001ff */
[----:B------:R-:W-:Y:S02]  /*0240*/  ISETP.GT.U32.AND P1, PT, R15, -0x4, PT ;  /* 0xfffffffc0f00780c */ /* 0x000fe40003f24070 */
[----:B------:R-:W-:-:S11]  /*0250*/  ISETP.NE.AND P0, PT, R3, RZ, PT ;  /* 0x000000ff0300720c */ /* 0x000fd60003f05270 */
[----:B------:R-:W-:Y:S05]  /*0260*/  @P1 BRA `(.L_x_20) ;  /* 0x0000000000641947 */ /* 0x000fea0003800000 */
[----:B------:R-:W0:Y:S01]  /*0270*/  LDC.64 R6, c[0x0][0x380] ;  /* 0x0000e000ff067b82 */ /* 0x000e220000000a00 */
[----:B------:R-:W-:Y:S01]  /*0280*/  LOP3.LUT R13, R5, 0x7ffffffc, RZ, 0xc0, !PT ;  /* 0x7ffffffc050d7812 */ /* 0x000fe200078ec0ff */
[----:B------:R-:W-:Y:S01]  /*0290*/  IMAD.MOV.U32 R17, RZ, RZ, R0 ;  /* 0x000000ffff117224 */ /* 0x000fe200078e0000 */
[----:B------:R-:W-:-:S03]  /*02a0*/  MOV R15, R2 ;  /* 0x00000002000f7202 */ /* 0x000fc60000000f00 */
[----:B------:R-:W-:Y:S02]  /*02b0*/  IMAD.MOV R12, RZ, RZ, -R13 ;  /* 0x000000ffff0c7224 */ /* 0x000fe400078e0a0d */
[----:B------:R-:W1:Y:S01]  /*02c0*/  LDC.64 R8, c[0x0][0x3a8] ;  /* 0x0000ea00ff087b82 */ /* 0x000e620000000a00 */
[----:B0-----:R-:W-:-:S05]  /*02d0*/  IADD3 R4, P1, PT, R6, 0x8, RZ ;  /* 0x0000000806047810 */ /* 0x001fca0007f3e0ff */
[----:B------:R-:W-:Y:S01]  /*02e0*/  IMAD.X R5, RZ, RZ, R7, P1 ;  /* 0x000000ffff057224 */ /* 0x000fe200008e0607 */
[----:B-1----:R-:W-:-:S05]  /*02f0*/  IADD3 R6, P2, PT, R8, 0x8, RZ ;  /* 0x0000000808067810 */ /* 0x002fca0007f5e0ff */
[----:B------:R-:W-:-:S08]  /*0300*/  IMAD.X R7, RZ, RZ, R9, P2 ;  /* 0x000000ffff077224 */ /* 0x000fd000010e0609 */
.L_x_21:
[----:B------:R-:W-:-:S05]  /*0310*/  IMAD.WIDE R10, R17, 0x4, R4 ;  /* 0x00000004110a7825 */ /* 0x000fca00078e0204 */
[----:B0-----:R-:W2:Y:S01]  /*0320*/  LDG.E R19, desc[UR4][R10.64+-0x8] ;  /* 0xfffff8040a137981 */ /* 0x001ea2000c1e1900 */
[----:B------:R-:W-:-:S05]  /*0330*/  IMAD.WIDE R8, R15, 0x4, R6 ;  /* 0x000000040f087825 */ /* 0x000fca00078e0206 */
[----:B--2---:R0:W-:Y:S04]  /*0340*/  STG.E desc[UR4][R8.64+-0x8], R19 ;  /* 0xfffff81308007986 */ /* 0x0041e8000c101904 */
[----:B------:R-:W2:Y:S04]  /*0350*/  LDG.E R21, desc[UR4][R10.64+-0x4] ;  /* 0xfffffc040a157981 */ /* 0x000ea8000c1e1900 */
[----:B--2---:R0:W-:Y:S04]  /*0360*/  STG.E desc[UR4][R8.64+-0x4], R21 ;  /* 0xfffffc1508007986 */ /* 0x0041e8000c101904 */
[----:B------:R-:W2:Y:S04]  /*0370*/  LDG.E R23, desc[UR4][R10.64] ;  /* 0x000000040a177981 */ /* 0x000ea8000c1e1900 */
[----:B--2---:R0:W-:Y:S04]  /*0380*/  STG.E desc[UR4][R8.64], R23 ;  /* 0x0000001708007986 */ /* 0x0041e8000c101904 */
[----:B------:R-:W2:Y:S01]  /*0390*/  LDG.E R25, desc[UR4][R10.64+0x4] ;  /* 0x000004040a197981 */ /* 0x000ea2000c1e1900 */
[----:B------:R-:W-:Y:S01]  /*03a0*/  IADD3 R12, PT, PT, R12, 0x4, RZ ;  /* 0x000000040c0c7810 */ /* 0x000fe20007ffe0ff */
[----:B------:R-:W-:-:S02]  /*03b0*/  VIADD R17, R17, 0x4 ;  /* 0x0000000411117836 */ /* 0x000fc40000000000 */
[----:B------:R-:W-:Y:S01]  /*03c0*/  VIADD R15, R15, 0x4 ;  /* 0x000000040f0f7836 */ /* 0x000fe20000000000 */
[----:B------:R-:W-:Y:S01]  /*03d0*/  ISETP.NE.AND P1, PT, R12, RZ, PT ;  /* 0x000000ff0c00720c */ /* 0x000fe20003f25270 */
[----:B--2---:R0:W-:-:S12]  /*03e0*/  STG.E desc[UR4][R8.64+0x4], R25 ;  /* 0x0000041908007986 */ /* 0x0041d8000c101904 */
[----:B------:R-:W-:Y:S05]  /*03f0*/  @P1 BRA `(.L_x_21) ;  /* 0xfffffffc00c41947 */ /* 0x000fea000383ffff */
.L_x_20:
[----:B------:R-:W-:Y:S05]  /*0400*/  BSYNC.RECONVERGENT B0 ;  /* 0x0000000000007941 */ /* 0x000fea0003800200 */
.L_x_19:
[----:B------:R-:W-:Y:S05]  /*0410*/  @!P0 EXIT ;  /* 0x000000000000894d */ /* 0x000fea0003800000 */
[----:B------:R-:W1:Y:S01]  /*0420*/  LDC.64 R6, c[0x0][0x3a8] ;  /* 0x0000ea00ff067b82 */ /* 0x000e620000000a00 */
[----:B------:R-:W-:Y:S01]  /*0430*/  IADD3 R11, PT, PT, R2, R13, RZ ;  /* 0x0000000d020b7210 */ /* 0x000fe20007ffe0ff */
[----:B------:R-:W-:Y:S02]  /*0440*/  IMAD.IADD R13, R0, 0x1, R13 ;  /* 0x00000001000d7824 */ /* 0x000fe400078e020d */
[----:B------:R-:W-:-:S04]  /*0450*/  IMAD.MOV R0, RZ, RZ, -R3 ;  /* 0x000000ffff007224 */ /* 0x000fc800078e0a03 */
[----:B0-----:R-:W0:Y:S03]  /*0460*/  LDC.64 R8, c[0x0][0x380] ;  /* 0x0000e000ff087b82 */ /* 0x001e260000000a00 */
.L_x_22:
[----:B0-2---:R-:W-:-:S06]  /*0470*/  IMAD.WIDE R4, R13, 0x4, R8 ;  /* 0x000000040d047825 */ /* 0x005fcc00078e0208 */
[----:B------:R-:W2:Y:S01]  /*0480*/  LDG.E R5, desc[UR4][R4.64] ;  /* 0x0000000404057981 */ /* 0x000ea2000c1e1900 */
[----:B-1----:R-:W-:Y:S01]  /*0490*/  IMAD.WIDE R2, R11, 0x4, R6 ;  /* 0x000000040b027825 */ /* 0x002fe200078e0206 */
[----:B------:R-:W-:Y:S02]  /*04a0*/  IADD3 R0, PT, PT, R0, 0x1, RZ ;  /* 0x0000000100007810 */ /* 0x000fe40007ffe0ff */
[----:B------:R-:W-:Y:S01]  /*04b0*/  IADD3 R13, PT, PT, R13, 0x1, RZ ;  /* 0x000000010d0d7810 */ /* 0x000fe20007ffe0ff */
[----:B------:R-:W-:Y:S01]  /*04c0*/  VIADD R11, R11, 0x1 ;  /* 0x000000010b0b7836 */ /* 0x000fe20000000000 */
[----:B------:R-:W-:Y:S01]  /*04d0*/  ISETP.NE.AND P0, PT, R0, RZ, PT ;  /* 0x000000ff0000720c */ /* 0x000fe20003f05270 */
[----:B--2---:R2:W-:-:S12]  /*04e0*/  STG.E desc[UR4][R2.64], R5 ;  /* 0x0000000502007986 */ /* 0x0045d8000c101904 */
[----:B------:R-:W-:Y:S05]  /*04f0*/  @P0 BRA `(.L_x_22) ;  /* 0xfffffffc00dc0947 */ /* 0x000fea000383ffff */
[----:B------:R-:W-:Y:S05]  /*0500*/  EXIT ;  /* 0x000000000000794d */ /* 0x000fea0003800000 */
.L_x_18:
[----:B------:R-:W-:-:S13]  /*0510*/  ISETP.GE.AND P0, PT, R8, 0x1, PT ;  /* 0x000000010800780c */ /* 0x000fda0003f06270 */
[----:B------:R-:W-:Y:S05]  /*0520*/  @!P0 EXIT ;  /* 0x000000000000894d */ /* 0x000fea0003800000 */
[C---:B------:R-:W-:Y:S01]  /*0530*/  ISETP.GE.AND P1, PT, R11.reuse, 0x4, PT ;  /* 0x000000040b00780c */ /* 0x040fe20003f26270 */
[----:B------:R-:W-:Y:S01]  /*0540*/  BSSY.RECONVERGENT B0, `(.L_x_23) ;  /* 0x000001f000007945 */ /* 0x000fe20003800200 */
[----:B------:R-:W-:Y:S01]  /*0550*/  VIMNMX R5, PT, PT, R11, 0x1, !PT ;  /* 0x000000010b057848 */ /* 0x000fe20007fe0100 */
[----:B------:R-:W-:-:S03]  /*0560*/  IMAD.MOV.U32 R13, RZ, RZ, RZ ;  /* 0x000000ffff0d7224 */ /* 0x000fc600078e00ff */
[----:B------:R-:W-:-:S04]  /*0570*/  LOP3.LUT R3, R5, 0x3, RZ, 0xc0, !PT ;  /* 0x0000000305037812 */ /* 0x000fc800078ec0ff */
[----:B------:R-:W-:-:S03]  /*0580*/  ISETP.NE.AND P0, PT, R3, RZ, PT ;  /* 0x000000ff0300720c */ /* 0x000fc60003f05270 */
[----:B------:R-:W-:Y:S10]  /*0590*/  @!P1 BRA `(.L_x_24) ;  /* 0x0000000000649947 */ /* 0x000ff40003800000 */
[----:B------:R-:W0:Y:S01]  /*05a0*/  LDC.64 R6, c[0x0][0x380] ;  /* 0x0000e000ff067b82 */ /* 0x000e220000000a00 */
[----:B------:R-:W-:Y:S01]  /*05b0*/  LOP3.LUT R13, R5, 0x7ffffffc, RZ, 0xc0, !PT ;  /* 0x7ffffffc050d7812 */ /* 0x000fe200078ec0ff */
[----:B------:R-:W-:Y:S01]  /*05c0*/  IMAD.MOV.U32 R17, RZ, RZ, R0 ;  /* 0x000000ffff117224 */ /* 0x000fe200078e0000 */
[----:B------:R-:W-:Y:S02]  /*05d0*/  MOV R15, R2 ;  /* 0x00000002000f7202 */ /* 0x000fe40000000f00 */
[----:B------:R-:W-:-:S03]  /*05e0*/  IADD3 R12, PT, PT, -R13, RZ, RZ ;  /* 0x000000ff0d0c7210 */ /* 0x000fc60007ffe1ff */
[----:B------:R-:W1:Y:S01]  /*05f0*/  LDC.64 R8, c[0x0][0x3a8] ;  /* 0x0000ea00ff087b82 */ /* 0x000e620000000a00 */
[----:B0-----:R-:W-:-:S04]  /*0600*/  IADD3 R4, P1, PT, R6, 0x8, RZ ;  /* 0x0000000806047810 */ /* 0x001fc80007f3e0ff */
[----:B------:R-:W-:Y:S02]  /*0610*/  IADD3.X R5, PT, PT, RZ, R7, RZ, P1, !PT ;  /* 0x00000007ff057210 */ /* 0x000fe40000ffe4ff */
[----:B-1----:R-:W-:-:S05]  /*0620*/  IADD3 R6, P2, PT, R8, 0x8, RZ ;  /* 0x0000000808067810 */ /* 0x002fca0007f5e0ff */
[----:B------:R-:W-:-:S08]  /*0630*/  IMAD.X R7, RZ, RZ, R9, P2 ;  /* 0x000000ffff077224 */ /* 0x000fd000010e0609 */
.L_x_25:
        /* <DEDUP_REMOVED lines=9> */
[----:B------:R-:W-:Y:S01]  /*06d0*/  VIADD R12, R12, 0x4 ;  /* 0x000000040c0c7836 */ /* 0x000fe20000000000 */
[----:B------:R-:W-:Y:S01]  /*06e0*/  IADD3 R17, PT, PT, R17, 0x4, RZ ;  /* 0x0000000411117810 */ /* 0x000fe20007ffe0ff */
[----:B------:R-:W-:-:S03]  /*06f0*/  VIADD R15, R15, 0x4 ;  /* 0x000000040f0f7836 */ /* 0x000fc60000000000 */
[----:B------:R-:W-:Y:S01]  /*0700*/  ISETP.NE.AND P1, PT, R12, RZ, PT ;  /* 0x000000ff0c00720c */ /* 0x000fe20003f25270 */
[----:B--2---:R0:W-:-:S12]  /*0710*/  STG.E desc[UR4][R8.64+0x4], R25 ;  /* 0x0000041908007986 */ /* 0x0041d8000c101904 */
[----:B------:R-:W-:Y:S05]  /*0720*/  @P1 BRA `(.L_x_25) ;  /* 0xfffffffc00c41947 */ /* 0x000fea000383ffff */
.L_x_24:
[----:B------:R-:W-:Y:S05]  /*0730*/  BSYNC.RECONVERGENT B0 ;  /* 0x0000000000007941 */ /* 0x000fea0003800200 */
.L_x_23:
[----:B------:R-:W-:Y:S05]  /*0740*/  @!P0 EXIT ;  /* 0x000000000000894d */ /* 0x000fea0003800000 */
[----:B------:R-:W1:Y:S01]  /*0750*/  LDC.64 R6, c[0x0][0x3a8] ;  /* 0x0000ea00ff067b82 */ /* 0x000e620000000a00 */
[----:B------:R-:W-:Y:S01]  /*0760*/  IADD3 R11, PT, PT, R2, R13, RZ ;  /* 0x0000000d020b7210 */ /* 0x000fe20007ffe0ff */
[----:B------:R-:W-:Y:S01]  /*0770*/  IMAD.IADD R13, R0, 0x1, R13 ;  /* 0x00000001000d7824 */ /* 0x000fe200078e020d */
[----:B------:R-:W-:-:S05]  /*0780*/  IADD3 R3, PT, PT, -R3, RZ, RZ ;  /* 0x000000ff03037210 */ /* 0x000fca0007ffe1ff */
[----:B0-----:R-:W0:Y:S02]  /*0790*/  LDC.64 R8, c[0x0][0x380] ;  /* 0x0000e000ff087b82 */ /* 0x001e240000000a00 */
.L_x_26:
[----:B0-----:R-:W-:-:S06]  /*07a0*/  IMAD.WIDE R4, R13, 0x4, R8 ;  /* 0x000000040d047825 */ /* 0x001fcc00078e0208 */
[----:B------:R-:W2:Y:S01]  /*07b0*/  LDG.E R5, desc[UR4][R4.64] ;  /* 0x0000000404057981 */ /* 0x000ea2000c1e1900 */
[----:B------:R-:W-:Y:S02]  /*07c0*/  VIADD R0, R3, 0x1 ;  /* 0x0000000103007836 */ /* 0x000fe40000000000 */
[----:B-1----:R-:W-:-:S03]  /*07d0*/  IMAD.WIDE R2, R11, 0x4, R6 ;  /* 0x000000040b027825 */ /* 0x002fc600078e0206 */
[----:B------:R-:W-:Y:S02]  /*07e0*/  ISETP.NE.AND P0, PT, R0, RZ, PT ;  /* 0x000000ff0000720c */ /* 0x000fe40003f05270 */
[----:B--2---:R0:W-:Y:S11]  /*07f0*/  STG.E desc[UR4][R2.64], R5 ;  /* 0x0000000502007986 */ /* 0x0041f6000c101904 */
[----:B------:R-:W-:Y:S05]  /*0800*/  @!P0 EXIT ;  /* 0x000000000000894d */ /* 0x000fea0003800000 */
[----:B------:R-:W-:Y:S01]  /*0810*/  IADD3 R11, PT, PT, R11, 0x1, RZ ;  /* 0x000000010b0b7810 */ /* 0x000fe20007ffe0ff */
[----:B------:R-:W-:Y:S01]  /*0820*/  VIADD R13, R13, 0x1 ;  /* 0x000000010d0d7836 */ /* 0x000fe20000000000 */
[----:B0-----:R-:W-:Y:S01]  /*0830*/  MOV R3, R0 ;  /* 0x0000000000037202 */ /* 0x001fe20000000f00 */
[----:B------:R-:W-:Y:S06]  /*0840*/  BRA `(.L_x_26) ;  /* 0xfffffffc00d47947 */ /* 0x000fec000383ffff */
.L_x_27:
        /* <DEDUP_REMOVED lines=11> */
.L_x_39:


//--------------------- .text._Z25time_window_cutoff_kernelPKiS0_PKfS0_S2_fPiS3_i --------------------------
	.section	.text._Z25time_window_cutoff_kernelPKiS0_PKfS0_S2_fPiS3_i,"ax",@progbits
	.align	128
        .global         _Z25time_window_cutoff_kernelPKiS0_PKfS0_S2_fPiS3_i
        .type           _Z25time_window_cutoff_kernelPKiS0_PKfS0_S2_fPiS3_i,@function
        .size           _Z25time_window_cutoff_kernelPKiS0_PKfS0_S2_fPiS3_i,(.L_x_40 - _Z25time_window_cutoff_kernelPKiS0_PKfS0_S2_fPiS3_i)
        .other          _Z25time_window_cutoff_kernelPKiS0_PKfS0_S2_fPiS3_i,@"STO_CUDA_ENTRY STV_DEFAULT"
_Z25time_window_cutoff_kernelPKiS0_PKfS0_S2_fPiS3_i:
.text._Z25time_window_cutoff_kernelPKiS0_PKfS0_S2_fPiS3_i:
[----:B------:R-:W-:Y:S01]  /*0000*/  LDC R1, c[0x0][0x37c] ;  /* 0x0000df00ff017b82 */ /* 0x000fe20000000800 */
[----:B------:R-:W0:Y:S07]  /*0010*/  S2R R0, SR_TID.X ;  /* 0x0000000000007919 */ /* 0x000e2e0000002100 */
[----:B------:R-:W0:Y:S01]  /*0020*/  S2UR UR4, SR_CTAID.X ;  /* 0x00000000000479c3 */ /* 0x000e220000002500 */
[----:B------:R-:W1:Y:S07]  /*0030*/  LDCU UR5, c[0x0][0x3c0] ;  /* 0x00007800ff0577ac */ /* 0x000e6e0008000800 */
[----:B------:R-:W0:Y:S02]  /*0040*/  LDC R3, c[0x0][0x360] ;  /* 0x0000d800ff037b82 */ /* 0x000e240000000800 */
[----:B0-----:R-:W-:-:S05]  /*0050*/  IMAD R3, R3, UR4, R0 ;  /* 0x0000000403037c24 */ /* 0x001fca000f8e0200 */
[----:B------:R-:W-:-:S04]  /*0060*/  SHF.R.S32.HI R0, RZ, 0x1f, R3 ;  /* 0x0000001fff007819 */ /* 0x000fc80000011403 */
[----:B------:R-:W-:-:S04]  /*0070*/  LEA.HI R10, R0, R3, RZ, 0x5 ;  /* 0x00000003000a7211 */ /* 0x000fc800078f28ff */
[----:B------:R-:W-:-:S04]  /*0080*/  SHF.R.S32.HI R0, RZ, 0x5, R10 ;  /* 0x00000005ff007819 */ /* 0x000fc8000001140a */
[----:B-1----:R-:W-:-:S13]  /*0090*/  ISETP.GE.AND P0, PT, R0, UR5, PT ;  /* 0x0000000500007c0c */ /* 0x002fda000bf06270 */
[----:B------:R-:W-:Y:S05]  /*00a0*/  @P0 EXIT ;  /* 0x000000000000094d */ /* 0x000fea0003800000 */
[----:B------:R-:W0:Y:S01]  /*00b0*/  LDC.64 R4, c[0x0][0x398] ;  /* 0x0000e600ff047b82 */ /* 0x000e220000000a00 */
[----:B------:R-:W1:Y:S07]  /*00c0*/  LDCU.64 UR4, c[0x0][0x358] ;  /* 0x00006b00ff0477ac */ /* 0x000e6e0008000a00 */
[----:B------:R-:W2:Y:S08]  /*00d0*/  LDC.64 R8, c[0x0][0x380] ;  /* 0x0000e000ff087b82 */ /* 0x000eb00000000a00 */
[----:B------:R-:W3:Y:S01]  /*00e0*/  LDC.64 R6, c[0x0][0x3a0] ;  /* 0x0000e800ff067b82 */ /* 0x000ee20000000a00 */
[----:B0-----:R-:W-:-:S06]  /*00f0*/  IMAD.WIDE R4, R0, 0x4, R4 ;  /* 0x0000000400047825 */ /* 0x001fcc00078e0204 */
[----:B-1----:R-:W2:Y:S01]  /*0100*/  LDG.E R5, desc[UR4][R4.64] ;  /* 0x0000000404057981 */ /* 0x002ea2000c1e1900 */
[----:B---3--:R-:W-:-:S05]  /*0110*/  IMAD.WIDE R6, R0, 0x4, R6 ;  /* 0x0000000400067825 */ /* 0x008fca00078e0206 */
[----:B------:R0:W5:Y:S01]  /*0120*/  LDG.E R11, desc[UR4][R6.64] ;  /* 0x00000004060b7981 */ /* 0x000162000c1e1900 */
[----:B--2---:R-:W-:-:S05]  /*0130*/  IMAD.WIDE R8, R5, 0x4, R8 ;  /* 0x0000000405087825 */ /* 0x004fca00078e0208 */
[----:B------:R-:W2:Y:S04]  /*0140*/  LDG.E R2, desc[UR4][R8.64] ;  /* 0x0000000408027981 */ /* 0x000ea8000c1e1900 */
[----:B------:R-:W2:Y:S01]  /*0150*/  LDG.E R13, desc[UR4][R8.64+0x4] ;  /* 0x00000404080d7981 */ /* 0x000ea2000c1e1900 */
[----:B------:R-:W-:-:S05]  /*0160*/  LOP3.LUT R10, R10, 0xffffffe0, RZ, 0xc0, !PT ;  /* 0xffffffe00a0a7812 */ /* 0x000fca00078ec0ff */
[----:B------:R-:W-:Y:S01]  /*0170*/  IMAD.IADD R10, R3, 0x1, -R10 ;  /* 0x00000001030a7824 */ /* 0x000fe200078e0a0a */
[----:B--2---:R-:W-:-:S13]  /*0180*/  ISETP.GE.AND P0, PT, R2, R13, PT ;  /* 0x0000000d0200720c */ /* 0x004fda0003f06270 */
[----:B0-----:R-:W-:Y:S05]  /*0190*/  @!P0 BRA `(.L_x_28) ;  /* 0x0000000000248947 */ /* 0x001fea0003800000 */
[----:B------:R-:W-:-:S13]  /*01a0*/  ISETP.NE.AND P0, PT, R10, RZ, PT ;  /* 0x000000ff0a00720c */ /* 0x000fda0003f05270 */
[----:B------:R-:W-:Y:S05]  /*01b0*/  @P0 EXIT ;  /* 0x000000000000094d */ /* 0x000fea0003800000 */
[----:B------:R-:W0:Y:S08]  /*01c0*/  LDC.64 R4, c[0x0][0x3b0] ;  /* 0x0000ec00ff047b82 */ /* 0x000e300000000a00 */
[----:B------:R-:W1:Y:S01]  /*01d0*/  LDC.64 R6, c[0x0][0x3b8] ;  /* 0x0000ee00ff067b82 */ /* 0x000e620000000a00 */
[----:B0-----:R-:W-:-:S05]  /*01e0*/  IMAD.WIDE R4, R0, 0x4, R4 ;  /* 0x0000000400047825 */ /* 0x001fca00078e0204 */
[----:B------:R-:W-:Y:S01]  /*01f0*/  STG.E desc[UR4][R4.64], R2 ;  /* 0x0000000204007986 */ /* 0x000fe2000c101904 */
[----:B-1----:R-:W-:-:S05]  /*0200*/  IMAD.WIDE R6, R0, 0x4, R6 ;  /* 0x0000000400067825 */ /* 0x002fca00078e0206 */
[----:B------:R-:W-:Y:S01]  /*0210*/  STG.E desc[UR4][R6.64], R2 ;  /* 0x0000000206007986 */ /* 0x000fe2000c101904 */
[----:B------:R-:W-:Y:S05]  /*0220*/  EXIT ;  /* 0x000000000000794d */ /* 0x000fea0003800000 */
.L_x_28:
[----:B------:R-:W-:-:S13]  /*0230*/  ISETP.NE.AND P0, PT, R10, RZ, PT ;  /* 0x000000ff0a00720c */ /* 0x000fda0003f05270 */
[----:B------:R-:W-:Y:S05]  /*0240*/  @P0 EXIT ;  /* 0x000000000000094d */ /* 0x000fea0003800000 */
[----:B------:R-:W0:Y:S01]  /*0250*/  LDC.64 R6, c[0x0][0x390] ;  /* 0x0000e400ff067b82 */ /* 0x000e220000000a00 */
[----:B------:R-:W-:Y:S01]  /*0260*/  BSSY.RECONVERGENT B0, `(.L_x_29) ;  /* 0x000000a000007945 */ /* 0x000fe20003800200 */
[----:B------:R-:W-:-:S07]  /*0270*/  IMAD.MOV.U32 R3, RZ, RZ, R2 ;  /* 0x000000ffff037224 */ /* 0x000fce00078e0002 */
.L_x_31:
[----:B0-----:R-:W-:-:S06]  /*0280*/  IMAD.WIDE R4, R3, 0x4, R6 ;  /* 0x0000000403047825 */ /* 0x001fcc00078e0206 */
[----:B------:R-:W2:Y:S02]  /*0290*/  LDG.E R4, desc[UR4][R4.64] ;  /* 0x0000000404047981 */ /* 0x000ea4000c1e1900 */
[----:B--2--5:R-:W-:-:S13]  /*02a0*/  FSETP.GT.AND P0, PT, R4, R11, PT ;  /* 0x0000000b0400720b */ /* 0x024fda0003f04000 */
[----:B------:R-:W-:Y:S05]  /*02b0*/  @!P0 BRA `(.L_x_30) ;  /* 0x0000000000108947 */ /* 0x000fea0003800000 */
[----:B------:R-:W-:-:S04]  /*02c0*/  IADD3 R3, PT, PT, R3, 0x1, RZ ;  /* 0x0000000103037810 */ /* 0x000fc80007ffe0ff */
[----:B------:R-:W-:-:S13]  /*02d0*/  ISETP.NE.AND P0, PT, R3, R13, PT ;  /* 0x0000000d0300720c */ /* 0x000fda0003f05270 */
[----:B------:R-:W-:Y:S05]  /*02e0*/  @P0 BRA `(.L_x_31) ;  /* 0xfffffffc00e40947 */ /* 0x000fea000383ffff */
[----:B------:R-:W-:-:S07]  /*02f0*/  IMAD.MOV.U32 R3, RZ, RZ, R13 ;  /* 0x000000ffff037224 */ /* 0x000fce00078e000d */
.L_x_30:
[----:B------:R-:W-:Y:S05]  /*0300*/  BSYNC.RECONVERGENT B0 ;  /* 0x0000000000007941 */ /* 0x000fea0003800200 */
.L_x_29:
[----:B------:R-:W0:Y:S01]  /*0310*/  LDC.64 R6, c[0x0][0x390] ;  /* 0x0000e400ff067b82 */ /* 0x000e220000000a00 */
[----:B------:R-:W1:Y:S01]  /*0320*/  LDCU UR6, c[0x0][0x3a8] ;  /* 0x00007500ff0677ac */ /* 0x000e620008000800 */
[----:B------:R-:W-:Y:S01]  /*0330*/  BSSY.RECONVERGENT B0, `(.L_x_32) ;  /* 0x000000c000007945 */ /* 0x000fe20003800200 */
[----:B------:R-:W-:Y:S01]  /*0340*/  VIMNMX R8, PT, PT, R2, R13, PT ;  /* 0x0000000d02087248 */ /* 0x000fe20003fe0100 */
[----:B-1----:R-:W-:-:S07]  /*0350*/  FADD R11, R11, -UR6 ;  /* 0x800000060b0b7e21 */ /* 0x002fce0008000000 */
.L_x_34:
[----:B------:R-:W-:Y:S01]  /*0360*/  ISETP.GT.AND P0, PT, R13, R2, PT ;  /* 0x000000020d00720c */ /* 0x000fe20003f04270 */
[----:B------:R-:W-:-:S12]  /*0370*/  IMAD.MOV.U32 R9, RZ, RZ, R13 ;  /* 0x000000ffff097224 */ /* 0x000fd800078e000d */
[----:B------:R-:W-:Y:S05]  /*0380*/  @!P0 BRA `(.L_x_33) ;  /* 0x0000000000188947 */ /* 0x000fea0003800000 */
[----:B0-----:R-:W-:-:S06]  /*0390*/  IMAD.WIDE R4, R13, 0x4, R6 ;  /* 0x000000040d047825 */ /* 0x001fcc00078e0206 */
[----:B------:R-:W2:Y:S01]  /*03a0*/  LDG.E R4, desc[UR4][R4.64+-0x4] ;  /* 0xfffffc0404047981 */ /* 0x000ea2000c1e1900 */
[----:B------:R-:W-:Y:S02]  /*03b0*/  IADD3 R13, PT, PT, R13, -0x1, RZ ;  /* 0xffffffff0d0d7810 */ /* 0x000fe40007ffe0ff */
[----:B--2---:R-:W-:-:S13]  /*03c0*/  FSETP.GEU.AND P0, PT, R4, R11, PT ;  /* 0x0000000b0400720b */ /* 0x004fda0003f0e000 */
[----:B------:R-:W-:Y:S05]  /*03d0*/  @!P0 BRA `(.L_x_34) ;  /* 0xfffffffc00e08947 */ /* 0x000fea000383ffff */
[----:B------:R-:W-:-:S07]  /*03e0*/  IMAD.MOV.U32 R8, RZ, RZ, R9 ;  /* 0x000000ffff087224 */ /* 0x000fce00078e0009 */
.L_x_33:
[----:B------:R-:W-:Y:S05]  /*03f0*/  BSYNC.RECONVERGENT B0 ;  /* 0x0000000000007941 */ /* 0x000fea0003800200 */
.L_x_32:
[----:B------:R-:W1:Y:S01]  /*0400*/  LDC.64 R4, c[0x0][0x3b0] ;  /* 0x0000ec00ff047b82 */ /* 0x000e620000000a00 */
[----:B------:R-:W-:-:S04]  /*0410*/  ISETP.GE.AND P0, PT, R3, R8, PT ;  /* 0x000000080300720c */ /* 0x000fc80003f06270 */
[----:B------:R-:W-:-:S03]  /*0420*/  SEL R3, R3, R2, !P0 ;  /* 0x0000000203037207 */ /* 0x000fc60004000000 */
[----:B0-----:R-:W0:Y:S06]  /*0430*/  LDC.64 R6, c[0x0][0x3b8] ;  /* 0x0000ee00ff067b82 */ /* 0x001e2c0000000a00 */
[----:B------:R-:W-:Y:S01]  /*0440*/  @P0 IADD3 R8, PT, PT, R2, -0x1, RZ ;  /* 0xffffffff02080810 */ /* 0x000fe20007ffe0ff */
[----:B-1----:R-:W-:-:S05]  /*0450*/  IMAD.WIDE R4, R0, 0x4, R4 ;  /* 0x0000000400047825 */ /* 0x002fca00078e0204 */
[----:B------:R-:W-:Y:S01]  /*0460*/  STG.E desc[UR4][R4.64], R3 ;  /* 0x0000000304007986 */ /* 0x000fe2000c101904 */
[----:B0-----:R-:W-:-:S05]  /*0470*/  IMAD.WIDE R6, R0, 0x4, R6 ;  /* 0x0000000400067825 */ /* 0x001fca00078e0206 */
[----:B------:R-:W-:Y:S01]  /*0480*/  STG.E desc[UR4][R6.64], R8 ;  /* 0x0000000806007986 */ /* 0x000fe2000c101904 */
[----:B------:R-:W-:Y:S05]  /*0490*/  EXIT ;  /* 0x000000000000794d */ /* 0x000fea0003800000 */
.L_x_35:
        /* <DEDUP_REMOVED lines=14> */
.L_x_40:


//--------------------- .nv.shared.reserved.0     --------------------------
	.section	.nv.shared.reserved.0,"aw",@nobits
	.weak		__nv_reservedSMEM_offset_0_alias
	.size		__nv_reservedSMEM_offset_0_alias, 0, 64
	.other		__nv_reservedSMEM_offset_0_alias,@"STO_CUDA_RESERVED_SHARED STV_DEFAULT"
__nv_reservedSMEM_offset_0_alias:
	.zero		0
	.zero		64


//--------------------- .nv.global                --------------------------
	.section	.nv.global,"aw",@nobits
.nv.global:
	.type		_ZN34_INTERNAL_2f39bd1b_4_k_cu_644ffdc26thrust24THRUST_300001_SM_1000_NS12placeholders2_8E,@object
	.size		_ZN34_INTERNAL_2f39bd1b_4_k_cu_644ffdc26thrust24THRUST_300001_SM_1000_NS12placeholders2_8E,(_ZN34_INTERNAL_2f39bd1b_4_k_cu_644ffdc24cuda3std3__436_GLOBAL__N__2f39bd1b_4_k_cu_644ffdc26ignoreE - _ZN34_INTERNAL_2f39bd1b_4_k_cu_644ffdc26thrust24THRUST_300001_SM_1000_NS12placeholders2_8E)
_ZN34_INTERNAL_2f39bd1b_4_k_cu_644ffdc26thrust24THRUST_300001_SM_1000_NS12placeholders2_8E:
	.zero		1
	.type		_ZN34_INTERNAL_2f39bd1b_4_k_cu_644ffdc24cuda3std3__436_GLOBAL__N__2f39bd1b_4_k_cu_644ffdc26ignoreE,@object
	.size		_ZN34_INTERNAL_2f39bd1b_4_k_cu_644ffdc24cuda3std3__436_GLOBAL__N__2f39bd1b_4_k_cu_644ffdc26ignoreE,(_ZN34_INTERNAL_2f39bd1b_4_k_cu_644ffdc24cuda3std6ranges3__45__cpo4dataE - _ZN34_INTERNAL_2f39bd1b_4_k_cu_644ffdc24cuda3std3__436_GLOBAL__N__2f39bd1b_4_k_cu_644ffdc26ignoreE)
_ZN34_INTERNAL_2f39bd1b_4_k_cu_644ffdc24cuda3std3__436_GLOBAL__N__2f39bd1b_4_k_cu_644ffdc26ignoreE:
	.zero		1
	.type		_ZN34_INTERNAL_2f39bd1b_4_k_cu_644ffdc24cuda3std6ranges3__45__cpo4dataE,@object
	.size		_ZN34_INTERNAL_2f39bd1b_4_k_cu_644ffdc24cuda3std6ranges3__45__cpo4dataE,(_ZN34_INTERNAL_2f39bd1b_4_k_cu_644ffdc26thrust24THRUST_300001_SM_1000_NS6system3cpp3parE - _ZN34_INTERNAL_2f39bd1b_4_k_cu_644ffdc24cuda3std6ranges3__45__cpo4dataE)
_ZN34_INTERNAL_2f39bd1b_4_k_cu_644ffdc24cuda3std6ranges3__45__cpo4dataE:
	.zero		1
	.type		_ZN34_INTERNAL_2f39bd1b_4_k_cu_644ffdc26thrust24THRUST_300001_SM_1000_NS6system3cpp3parE,@object
	.size		_ZN34_INTERNAL_2f39bd1b_4_k_cu_644ffdc26thrust24THRUST_300001_SM_1000_NS6system3cpp3parE,(_ZN34_INTERNAL_2f39bd1b_4_k_cu_644ffdc24cuda3std3__45__cpo5beginE - _ZN34_INTERNAL_2f39bd1b_4_k_cu_644ffdc26thrust24THRUST_300001_SM_1000_NS6system3cpp3parE)
_ZN34_INTERNAL_2f39bd1b_4_k_cu_644ffdc26thrust24THRUST_300001_SM_1000_NS6system3cpp3parE:
	.zero		1
	.type		_ZN34_INTERNAL_2f39bd1b_4_k_cu_644ffdc24cuda3std3__45__cpo5beginE,@object
	.size		_ZN34_INTERNAL_2f39bd1b_4_k_cu_644ffdc24cuda3std3__45__cpo5beginE,(_ZN34_INTERNAL_2f39bd1b_4_k_cu_644ffdc24cuda3std6ranges3__45__cpo5beginE - _ZN34_INTERNAL_2f39bd1b_4_k_cu_644ffdc24cuda3std3__45__cpo5beginE)
_ZN34_INTERNAL_2f39bd1b_4_k_cu_644ffdc24cuda3std3__45__cpo5beginE:
	.zero		1
	.type		_ZN34_INTERNAL_2f39bd1b_4_k_cu_644ffdc24cuda3std6ranges3__45__cpo5beginE,@object
	.size		_ZN34_INTERNAL_2f39bd1b_4_k_cu_644ffdc24cuda3std6ranges3__45__cpo5beginE,(_ZN34_INTERNAL_2f39bd1b_4_k_cu_644ffdc26thrust24THRUST_300001_SM_1000_NS6deviceE - _ZN34_INTERNAL_2f39bd1b_4_k_cu_644ffdc24cuda3std6ranges3__45__cpo5beginE)
_ZN34_INTERNAL_2f39bd1b_4_k_cu_644ffdc24cuda3std6ranges3__45__cpo5beginE:
	.zero		1
	.type		_ZN34_INTERNAL_2f39bd1b_4_k_cu_644ffdc26thrust24THRUST_300001_SM_1000_NS6deviceE,@object
	.size		_ZN34_INTERNAL_2f39bd1b_4_k_cu_644ffdc26thrust24THRUST_300001_SM_1000_NS6deviceE,(_ZN34_INTERNAL_2f39bd1b_4_k_cu_644ffdc24cuda3std3__47nulloptE - _ZN34_INTERNAL_2f39bd1b_4_k_cu_644ffdc26thrust24THRUST_300001_SM_1000_NS6deviceE)
_ZN34_INTERNAL_2f39bd1b_4_k_cu_644ffdc26thrust24THRUST_300001_SM_1000_NS6deviceE:
	.zero		1
	.type		_ZN34_INTERNAL_2f39bd1b_4_k_cu_644ffdc24cuda3std3__47nulloptE,@object
	.size		_ZN34_INTERNAL_2f39bd1b_4_k_cu_644ffdc24cuda3std3__47nulloptE,(_ZN34_INTERNAL_2f39bd1b_4_k_cu_644ffdc24cuda3std6ranges3__45__cpo8distanceE - _ZN34_INTERNAL_2f39bd1b_4_k_cu_644ffdc24cuda3std3__47nulloptE)
_ZN34_INTERNAL_2f39bd1b_4_k_cu_644ffdc24cuda3std3__47nulloptE:
	.zero		1
	.type		_ZN34_INTERNAL_2f39bd1b_4_k_cu_644ffdc24cuda3std6ranges3__45__cpo8distanceE,@object
	.size		_ZN34_INTERNAL_2f39bd1b_4_k_cu_644ffdc24cuda3std6ranges3__45__cpo8distanceE,(_ZN34_INTERNAL_2f39bd1b_4_k_cu_644ffdc26thrust24THRUST_300001_SM_1000_NS12placeholders2_4E - _ZN34_INTERNAL_2f39bd1b_4_k_cu_644ffdc24cuda3std6ranges3__45__cpo8distanceE)
_ZN34_INTERNAL_2f39bd1b_4_k_cu_644ffdc24cuda3std6ranges3__45__cpo8distanceE:
	.zero		1
	.type		_ZN34_INTERNAL_2f39bd1b_4_k_cu_644ffdc26thrust24THRUST_300001_SM_1000_NS12placeholders2_4E,@object
	.size		_ZN34_INTERNAL_2f39bd1b_4_k_cu_644ffdc26thrust24THRUST_300001_SM_1000_NS12placeholders2_4E,(_ZN34_INTERNAL_2f39bd1b_4_k_cu_644ffdc24cuda3std3__45__cpo6rbeginE - _ZN34_INTERNAL_2f39bd1b_4_k_cu_644ffdc26thrust24THRUST_300001_SM_1000_NS12placeholders2_4E)
_ZN34_INTERNAL_2f39bd1b_4_k_cu_644ffdc26thrust24THRUST_300001_SM_1000_NS12placeholders2_4E:
	.zero		1
	.type		_ZN34_INTERNAL_2f39bd1b_4_k_cu_644ffdc24cuda3std3__45__cpo6rbeginE,@object
	.size		_ZN34_INTERNAL_2f39bd1b_4_k_cu_644ffdc24cuda3std3__45__cpo6rbeginE,(_ZN34_INTERNAL_2f39bd1b_4_k_cu_644ffdc24cuda3std6ranges3__45__cpo7advanceE - _ZN34_INTERNAL_2f39bd1b_4_k_cu_644ffdc24cuda3std3__45__cpo6rbeginE)
_ZN34_INTERNAL_2f39bd1b_4_k_cu_644ffdc24cuda3std3__45__cpo6rbeginE:
	.zero		1
	.type		_ZN34_INTERNAL_2f39bd1b_4_k_cu_644ffdc24cuda3std6ranges3__45__cpo7advanceE,@object
	.size		_ZN34_INTERNAL_2f39bd1b_4_k_cu_644ffdc24cuda3std6ranges3__45__cpo7advanceE,(_ZN34_INTERNAL_2f39bd1b_4_k_cu_644ffdc26thrust24THRUST_300001_SM_1000_NS12placeholders3_10E - _ZN34_INTERNAL_2f39bd1b_4_k_cu_644ffdc24cuda3std6ranges3__45__cpo7advanceE)
_ZN34_INTERNAL_2f39bd1b_4_k_cu_644ffdc24cuda3std6ranges3__45__cpo7advanceE:
	.zero		1
	.type		_ZN34_INTERNAL_2f39bd1b_4_k_cu_644ffdc26thrust24THRUST_300001_SM_1000_NS12placeholders3_10E,@object
	.size		_ZN34_INTERNAL_2f39bd1b_4_k_cu_644ffdc26thrust24THRUST_300001_SM_1000_NS12placeholders3_10E,(_ZN34_INTERNAL_2f39bd1b_4_k_cu_644ffdc24cuda3std3__48in_placeE - _ZN34_INTERNAL_2f39bd1b_4_k_cu_644ffdc26thrust24THRUST_300001_SM_1000_NS12placeholders3_10E)
_ZN34_INTERNAL_2f39bd1b_4_k_cu_644ffdc26thrust24THRUST_300001_SM_1000_NS12placeholders3_10E:
	.zero		1
	.type		_ZN34_INTERNAL_2f39bd1b_4_k_cu_644ffdc24cuda3std3__48in_placeE,@object
	.size		_ZN34_INTERNAL_2f39bd1b_4_k_cu_644ffdc24cuda3std3__48in_placeE,(_ZN34_INTERNAL_2f39bd1b_4_k_cu_644ffdc24cuda3std6ranges3__45__cpo4sizeE - _ZN34_INTERNAL_2f39bd1b_4_k_cu_644ffdc24cuda3std3__48in_placeE)
_ZN34_INTERNAL_2f39bd1b_4_k_cu_644ffdc24cuda3std3__48in_placeE:
	.zero		1
	.type		_ZN34_INTERNAL_2f39bd1b_4_k_cu_644ffdc24cuda3std6ranges3__45__cpo4sizeE,@object
	.size		_ZN34_INTERNAL_2f39bd1b_4_k_cu_644ffdc24cuda3std6ranges3__45__cpo4sizeE,(_ZN34_INTERNAL_2f39bd1b_4_k_cu_644ffdc26thrust24THRUST_300001_SM_1000_NS12placeholders2_2E - _ZN34_INTERNAL_2f39bd1b_4_k_cu_644ffdc24cuda3std6ranges3__45__cpo4sizeE)
_ZN34_INTERNAL_2f39bd1b_4_k_cu_644ffdc24cuda3std6ranges3__45__cpo4sizeE:
	.zero		1
	.type		_ZN34_INTERNAL_2f39bd1b_4_k_cu_644ffdc26thrust24THRUST_300001_SM_1000_NS12placeholders2_2E,@object
	.size		_ZN34_INTERNAL_2f39bd1b_4_k_cu_644ffdc26thrust24THRUST_300001_SM_1000_NS12placeholders2_2E,(_ZN34_INTERNAL_2f39bd1b_4_k_cu_644ffdc24cuda3std3__45__cpo6cbeginE - _ZN34_INTERNAL_2f39bd1b_4_k_cu_644ffdc26thrust24THRUST_300001_SM_1000_NS12placeholders2_2E)
_ZN34_INTERNAL_2f39bd1b_4_k_cu_644ffdc26thrust24THRUST_300001_SM_1000_NS12placeholders2_2E:
	.zero		1
	.type		_ZN34_INTERNAL_2f39bd1b_4_k_cu_644ffdc24cuda3std3__45__cpo6cbeginE,@object
	.size		_ZN34_INTERNAL_2f39bd1b_4_k_cu_644ffdc24cuda3std3__45__cpo6cbeginE,(_ZN34_INTERNAL_2f39bd1b_4_k_cu_644ffdc24cuda3std6ranges3__45__cpo6cbeginE - _ZN34_INTERNAL_2f39bd1b_4_k_cu_644ffdc24cuda3std3__45__cpo6cbeginE)
_ZN34_INTERNAL_2f39bd1b_4_k_cu_644ffdc24cuda3std3__45__cpo6cbeginE:
	.zero		1
	.type		_ZN34_INTERNAL_2f39bd1b_4_k_cu_644ffdc24cuda3std6ranges3__45__cpo6cbeginE,@object
	.size		_ZN34_INTERNAL_2f39bd1b_4_k_cu_644ffdc24cuda3std6ranges3__45__cpo6cbeginE,(_ZN34_INTERNAL_2f39bd1b_4_k_cu_644ffdc26thrust24THRUST_300001_SM_1000_NS12placeholders2_6E - _ZN34_INTERNAL_2f39bd1b_4_k_cu_644ffdc24cuda3std6ranges3__45__cpo6cbeginE)
_ZN34_INTERNAL_2f39bd1b_4_k_cu_644ffdc24cuda3std6ranges3__45__cpo6cbeginE:
	.zero		1
	.type		_ZN34_INTERNAL_2f39bd1b_4_k_cu_644ffdc26thrust24THRUST_300001_SM_1000_NS12placeholders2_6E,@object
	.size		_ZN34_INTERNAL_2f39bd1b_4_k_cu_644ffdc26thrust24THRUST_300001_SM_1000_NS12placeholders2_6E,(_ZN34_INTERNAL_2f39bd1b_4_k_cu_644ffdc24cuda3std3__45__cpo7crbeginE - _ZN34_INTERNAL_2f39bd1b_4_k_cu_644ffdc26thrust24THRUST_300001_SM_1000_NS12placeholders2_6E)
_ZN34_INTERNAL_2f39bd1b_4_k_cu_644ffdc26thrust24THRUST_300001_SM_1000_NS12placeholders2_6E:
	.zero		1
	.type		_ZN34_INTERNAL_2f39bd1b_4_k_cu_644ffdc24cuda3std3__45__cpo7crbeginE,@object
	.size		_ZN34_INTERNAL_2f39bd1b_4_k_cu_644ffdc24cuda3std3__45__cpo7crbeginE,(_ZN34_INTERNAL_2f39bd1b_4_k_cu_644ffdc24cuda3std6ranges3__45__cpo4nextE - _ZN34_INTERNAL_2f39bd1b_4_k_cu_644ffdc24cuda3std3__45__cpo7crbeginE)
_ZN34_INTERNAL_2f39bd1b_4_k_cu_644ffdc24cuda3std3__45__cpo7crbeginE:
	.zero		1
	.type		_ZN34_INTERNAL_2f39bd1b_4_k_cu_644ffdc24cuda3std6ranges3__45__cpo4nextE,@object
	.size		_ZN34_INTERNAL_2f39bd1b_4_k_cu_644ffdc24cuda3std6ranges3__45__cpo4nextE,(_ZN34_INTERNAL_2f39bd1b_4_k_cu_644ffdc24cuda3std6ranges3__45__cpo4swapE - _ZN34_INTERNAL_2f39bd1b_4_k_cu_644ffdc24cuda3std6ranges3__45__cpo4nextE)
_ZN34_INTERNAL_2f39bd1b_4_k_cu_644ffdc24cuda3std6ranges3__45__cpo4nextE:
	.zero		1
	.type		_ZN34_INTERNAL_2f39bd1b_4_k_cu_644ffdc24cuda3std6ranges3__45__cpo4swapE,@object
	.size		_ZN34_INTERNAL_2f39bd1b_4_k_cu_644ffdc24cuda3std6ranges3__45__cpo4swapE,(_ZN34_INTERNAL_2f39bd1b_4_k_cu_644ffdc26thrust24THRUST_300001_SM_1000_NS8cuda_cub10par_nosyncE - _ZN34_INTERNAL_2f39bd1b_4_k_cu_644ffdc24cuda3std6ranges3__45__cpo4swapE)
_ZN34_INTERNAL_2f39bd1b_4_k_cu_644ffdc24cuda3std6ranges3__45__cpo4swapE:
	.zero		1
	.type		_ZN34_INTERNAL_2f39bd1b_4_k_cu_644ffdc26thrust24THRUST_300001_SM_1000_NS8cuda_cub10par_nosyncE,@object
	.size		_ZN34_INTERNAL_2f39bd1b_4_k_cu_644ffdc26thrust24THRUST_300001_SM_1000_NS8cuda_cub10par_nosyncE,(_ZN34_INTERNAL_2f39bd1b_4_k_cu_644ffdc26thrust24THRUST_300001_SM_1000_NS3seqE - _ZN34_INTERNAL_2f39bd1b_4_k_cu_644ffdc26thrust24THRUST_300001_SM_1000_NS8cuda_cub10par_nosyncE)
_ZN34_INTERNAL_2f39bd1b_4_k_cu_644ffdc26thrust24THRUST_300001_SM_1000_NS8cuda_cub10par_nosyncE:
	.zero		1
	.type		_ZN34_INTERNAL_2f39bd1b_4_k_cu_644ffdc26thrust24THRUST_300001_SM_1000_NS3seqE,@object
	.size		_ZN34_INTERNAL_2f39bd1b_4_k_cu_644ffdc26thrust24THRUST_300001_SM_1000_NS3seqE,(_ZN34_INTERNAL_2f39bd1b_4_k_cu_644ffdc24cuda3std3__420unreachable_sentinelE - _ZN34_INTERNAL_2f39bd1b_4_k_cu_644ffdc26thrust24THRUST_300001_SM_1000_NS3seqE)
_ZN34_INTERNAL_2f39bd1b_4_k_cu_644ffdc26thrust24THRUST_300001_SM_1000_NS3seqE:
	.zero		1
	.type		_ZN34_INTERNAL_2f39bd1b_4_k_cu_644ffdc24cuda3std3__420unreachable_sentinelE,@object
	.size		_ZN34_INTERNAL_2f39bd1b_4_k_cu_644ffdc24cuda3std3__420unreachable_sentinelE,(_ZN34_INTERNAL_2f39bd1b_4_k_cu_644ffdc24cuda3std6ranges3__45__cpo5ssizeE - _ZN34_INTERNAL_2f39bd1b_4_k_cu_644ffdc24cuda3std3__420unreachable_sentinelE)
_ZN34_INTERNAL_2f39bd1b_4_k_cu_644ffdc24cuda3std3__420unreachable_sentinelE:
	.zero		1
	.type		_ZN34_INTERNAL_2f39bd1b_4_k_cu_644ffdc24cuda3std6ranges3__45__cpo5ssizeE,@object
	.size		_ZN34_INTERNAL_2f39bd1b_4_k_cu_644ffdc24cuda3std6ranges3__45__cpo5ssizeE,(_ZN34_INTERNAL_2f39bd1b_4_k_cu_644ffdc26thrust24THRUST_300001_SM_1000_NS12placeholders2_3E - _ZN34_INTERNAL_2f39bd1b_4_k_cu_644ffdc24cuda3std6ranges3__45__cpo5ssizeE)
_ZN34_INTERNAL_2f39bd1b_4_k_cu_644ffdc24cuda3std6ranges3__45__cpo5ssizeE:
	.zero		1
	.type		_ZN34_INTERNAL_2f39bd1b_4_k_cu_644ffdc26thrust24THRUST_300001_SM_1000_NS12placeholders2_3E,@object
	.size		_ZN34_INTERNAL_2f39bd1b_4_k_cu_644ffdc26thrust24THRUST_300001_SM_1000_NS12placeholders2_3E,(_ZN34_INTERNAL_2f39bd1b_4_k_cu_644ffdc24cuda3std3__45__cpo4cendE - _ZN34_INTERNAL_2f39bd1b_4_k_cu_644ffdc26thrust24THRUST_300001_SM_1000_NS12placeholders2_3E)
_ZN34_INTERNAL_2f39bd1b_4_k_cu_644ffdc26thrust24THRUST_300001_SM_1000_NS12placeholders2_3E:
	.zero		1
	.type		_ZN34_INTERNAL_2f39bd1b_4_k_cu_644ffdc24cuda3std3__45__cpo4cendE,@object
	.size		_ZN34_INTERNAL_2f39bd1b_4_k_cu_644ffdc24cuda3std3__45__cpo4cendE,(_ZN34_INTERNAL_2f39bd1b_4_k_cu_644ffdc24cuda3std6ranges3__45__cpo4cendE - _ZN34_INTERNAL_2f39bd1b_4_k_cu_644ffdc24cuda3std3__45__cpo4cendE)
_ZN34_INTERNAL_2f39bd1b_4_k_cu_644ffdc24cuda3std3__45__cpo4cendE:
	.zero		1
	.type		_ZN34_INTERNAL_2f39bd1b_4_k_cu_644ffdc24cuda3std6ranges3__45__cpo4cendE,@object
	.size		_ZN34_INTERNAL_2f39bd1b_4_k_cu_644ffdc24cuda3std6ranges3__45__cpo4cendE,(_ZN34_INTERNAL_2f39bd1b_4_k_cu_644ffdc26thrust24THRUST_300001_SM_1000_NS12placeholders2_7E - _ZN34_INTERNAL_2f39bd1b_4_k_cu_644ffdc24cuda3std6ranges3__45__cpo4cendE)
_ZN34_INTERNAL_2f39bd1b_4_k_cu_644ffdc24cuda3std6ranges3__45__cpo4cendE:
	.zero		1
	.type		_ZN34_INTERNAL_2f39bd1b_4_k_cu_644ffdc26thrust24THRUST_300001_SM_1000_NS12placeholders2_7E,@object
	.size		_ZN34_INTERNAL_2f39bd1b_4_k_cu_644ffdc26thrust24THRUST_300001_SM_1000_NS12placeholders2_7E,(_ZN34_INTERNAL_2f39bd1b_4_k_cu_644ffdc24cuda3std3__45__cpo5crendE - _ZN34_INTERNAL_2f39bd1b_4_k_cu_644ffdc26thrust24THRUST_300001_SM_1000_NS12placeholders2_7E)
_ZN34_INTERNAL_2f39bd1b_4_k_cu_644ffdc26thrust24THRUST_300001_SM_1000_NS12placeholders2_7E:
	.zero		1
	.type		_ZN34_INTERNAL_2f39bd1b_4_k_cu_644ffdc24cuda3std3__45__cpo5crendE,@object
	.size		_ZN34_INTERNAL_2f39bd1b_4_k_cu_644ffdc24cuda3std3__45__cpo5crendE,(_ZN34_INTERNAL_2f39bd1b_4_k_cu_644ffdc24cuda3std6ranges3__45__cpo4prevE - _ZN34_INTERNAL_2f39bd1b_4_k_cu_644ffdc24cuda3std3__45__cpo5crendE)
_ZN34_INTERNAL_2f39bd1b_4_k_cu_644ffdc24cuda3std3__45__cpo5crendE:
	.zero		1
	.type		_ZN34_INTERNAL_2f39bd1b_4_k_cu_644ffdc24cuda3std6ranges3__45__cpo4prevE,@object
	.size		_ZN34_INTERNAL_2f39bd1b_4_k_cu_644ffdc24cuda3std6ranges3__45__cpo4prevE,(_ZN34_INTERNAL_2f39bd1b_4_k_cu_644ffdc24cuda3std6ranges3__45__cpo9iter_moveE - _ZN34_INTERNAL_2f39bd1b_4_k_cu_644ffdc24cuda3std6ranges3__45__cpo4prevE)
_ZN34_INTERNAL_2f39bd1b_4_k_cu_644ffdc24cuda3std6ranges3__45__cpo4prevE:
	.zero		1
	.type		_ZN34_INTERNAL_2f39bd1b_4_k_cu_644ffdc24cuda3std6ranges3__45__cpo9iter_moveE,@object
	.size		_ZN34_INTERNAL_2f39bd1b_4_k_cu_644ffdc24cuda3std6ranges3__45__cpo9iter_moveE,(_ZN34_INTERNAL_2f39bd1b_4_k_cu_644ffdc26thrust24THRUST_300001_SM_1000_NS6system6detail10sequential3seqE - _ZN34_INTERNAL_2f39bd1b_4_k_cu_644ffdc24cuda3std6ranges3__45__cpo9iter_moveE)
_ZN34_INTERNAL_2f39bd1b_4_k_cu_644ffdc24cuda3std6ranges3__45__cpo9iter_moveE:
	.zero		1
	.type		_ZN34_INTERNAL_2f39bd1b_4_k_cu_644ffdc26thrust24THRUST_300001_SM_1000_NS6system6detail10sequential3seqE,@object
	.size		_ZN34_INTERNAL_2f39bd1b_4_k_cu_644ffdc26thrust24THRUST_300001_SM_1000_NS6system6detail10sequential3seqE,(_ZN34_INTERNAL_2f39bd1b_4_k_cu_644ffdc26thrust24THRUST_300001_SM_1000_NS12placeholders2_9E - _ZN34_INTERNAL_2f39bd1b_4_k_cu_644ffdc26thrust24THRUST_300001_SM_1000_NS6system6detail10sequential3seqE)
_ZN34_INTERNAL_2f39bd1b_4_k_cu_644ffdc26thrust24THRUST_300001_SM_1000_NS6system6detail10sequential3seqE:
	.zero		1
	.type		_ZN34_INTERNAL_2f39bd1b_4_k_cu_644ffdc26thrust24THRUST_300001_SM_1000_NS12placeholders2_9E,@object
	.size		_ZN34_INTERNAL_2f39bd1b_4_k_cu_644ffdc26thrust24THRUST_300001_SM_1000_NS12placeholders2_9E,(_ZN34_INTERNAL_2f39bd1b_4_k_cu_644ffdc24cuda3std3__419piecewise_constructE - _ZN34_INTERNAL_2f39bd1b_4_k_cu_644ffdc26thrust24THRUST_300001_SM_1000_NS12placeholders2_9E)
_ZN34_INTERNAL_2f39bd1b_4_k_cu_644ffdc26thrust24THRUST_300001_SM_1000_NS12placeholders2_9E:
	.zero		1
	.type		_ZN34_INTERNAL_2f39bd1b_4_k_cu_644ffdc24cuda3std3__419piecewise_constructE,@object
	.size		_ZN34_INTERNAL_2f39bd1b_4_k_cu_644ffdc24cuda3std3__419piecewise_constructE,(_ZN34_INTERNAL_2f39bd1b_4_k_cu_644ffdc24cuda3std6ranges3__45__cpo5cdataE - _ZN34_INTERNAL_2f39bd1b_4_k_cu_644ffdc24cuda3std3__419piecewise_constructE)
_ZN34_INTERNAL_2f39bd1b_4_k_cu_644ffdc24cuda3std3__419piecewise_constructE:
	.zero		1
	.type		_ZN34_INTERNAL_2f39bd1b_4_k_cu_644ffdc24cuda3std6ranges3__45__cpo5cdataE,@object
	.size		_ZN34_INTERNAL_2f39bd1b_4_k_cu_644ffdc24cuda3std6ranges3__45__cpo5cdataE,(_ZN34_INTERNAL_2f39bd1b_4_k_cu_644ffdc26thrust24THRUST_300001_SM_1000_NS12placeholders2_1E - _ZN34_INTERNAL_2f39bd1b_4_k_cu_644ffdc24cuda3std6ranges3__45__cpo5cdataE)
_ZN34_INTERNAL_2f39bd1b_4_k_cu_644ffdc24cuda3std6ranges3__45__cpo5cdataE:
	.zero		1
	.type		_ZN34_INTERNAL_2f39bd1b_4_k_cu_644ffdc26thrust24THRUST_300001_SM_1000_NS12placeholders2_1E,@object
	.size		_ZN34_INTERNAL_2f39bd1b_4_k_cu_644ffdc26thrust24THRUST_300001_SM_1000_NS12placeholders2_1E,(_ZN34_INTERNAL_2f39bd1b_4_k_cu_644ffdc24cuda3std3__45__cpo3endE - _ZN34_INTERNAL_2f39bd1b_4_k_cu_644ffdc26thrust24THRUST_300001_SM_1000_NS12placeholders2_1E)
_ZN34_INTERNAL_2f39bd1b_4_k_cu_644ffdc26thrust24THRUST_300001_SM_1000_NS12placeholders2_1E:
	.zero		1
	.type		_ZN34_INTERNAL_2f39bd1b_4_k_cu_644ffdc24cuda3std3__45__cpo3endE,@object
	.size		_ZN34_INTERNAL_2f39bd1b_4_k_cu_644ffdc24cuda3std3__45__cpo3endE,(_ZN34_INTERNAL_2f39bd1b_4_k_cu_644ffdc24cuda3std6ranges3__45__cpo3endE - _ZN34_INTERNAL_2f39bd1b_4_k_cu_644ffdc24cuda3std3__45__cpo3endE)
_ZN34_INTERNAL_2f39bd1b_4_k_cu_644ffdc24cuda3std3__45__cpo3endE:
	.zero		1
	.type		_ZN34_INTERNAL_2f39bd1b_4_k_cu_644ffdc24cuda3std6ranges3__45__cpo3endE,@object
	.size		_ZN34_INTERNAL_2f39bd1b_4_k_cu_644ffdc24cuda3std6ranges3__45__cpo3endE,(_ZN34_INTERNAL_2f39bd1b_4_k_cu_644ffdc26thrust24THRUST_300001_SM_1000_NS12placeholders2_5E - _ZN34_INTERNAL_2f39bd1b_4_k_cu_644ffdc24cuda3std6ranges3__45__cpo3endE)
_ZN34_INTERNAL_2f39bd1b_4_k_cu_644ffdc24cuda3std6ranges3__45__cpo3endE:
	.zero		1
	.type		_ZN34_INTERNAL_2f39bd1b_4_k_cu_644ffdc26thrust24THRUST_300001_SM_1000_NS12placeholders2_5E,@object
	.size		_ZN34_INTERNAL_2f39bd1b_4_k_cu_644ffdc26thrust24THRUST_300001_SM_1000_NS12placeholders2_5E,(_ZN34_INTERNAL_2f39bd1b_4_k_cu_644ffdc24cuda3std3__45__cpo4rendE - _ZN34_INTERNAL_2f39bd1b_4_k_cu_644ffdc26thrust24THRUST_300001_SM_1000_NS12placeholders2_5E)
_ZN34_INTERNAL_2f39bd1b_4_k_cu_644ffdc26thrust24THRUST_300001_SM_1000_NS12placeholders2_5E:
	.zero		1
	.type		_ZN34_INTERNAL_2f39bd1b_4_k_cu_644ffdc24cuda3std3__45__cpo4rendE,@object
	.size		_ZN34_INTERNAL_2f39bd1b_4_k_cu_644ffdc24cuda3std3__45__cpo4rendE,(_ZN34_INTERNAL_2f39bd1b_4_k_cu_644ffdc24cuda3std6ranges3__45__cpo9iter_swapE - _ZN34_INTERNAL_2f39bd1b_4_k_cu_644ffdc24cuda3std3__45__cpo4rendE)
_ZN34_INTERNAL_2f39bd1b_4_k_cu_644ffdc24cuda3std3__45__cpo4rendE:
	.zero		1
	.type		_ZN34_INTERNAL_2f39bd1b_4_k_cu_644ffdc24cuda3std6ranges3__45__cpo9iter_swapE,@object
	.size		_ZN34_INTERNAL_2f39bd1b_4_k_cu_644ffdc24cuda3std6ranges3__45__cpo9iter_swapE,(_ZN34_INTERNAL_2f39bd1b_4_k_cu_644ffdc24cuda3std3__48unexpectE - _ZN34_INTERNAL_2f39bd1b_4_k_cu_644ffdc24cuda3std6ranges3__45__cpo9iter_swapE)
_ZN34_INTERNAL_2f39bd1b_4_k_cu_644ffdc24cuda3std6ranges3__45__cpo9iter_swapE:
	.zero		1
	.type		_ZN34_INTERNAL_2f39bd1b_4_k_cu_644ffdc24cuda3std3__48unexpectE,@object
	.size		_ZN34_INTERNAL_2f39bd1b_4_k_cu_644ffdc24cuda3std3__48unexpectE,(_ZN34_INTERNAL_2f39bd1b_4_k_cu_644ffdc26thrust24THRUST_300001_SM_1000_NS8cuda_cub3parE - _ZN34_INTERNAL_2f39bd1b_4_k_cu_644ffdc24cuda3std3__48unexpectE)
_ZN34_INTERNAL_2f39bd1b_4_k_cu_644ffdc24cuda3std3__48unexpectE:
	.zero		1
	.type		_ZN34_INTERNAL_2f39bd1b_4_k_cu_644ffdc26thrust24THRUST_300001_SM_1000_NS8cuda_cub3parE,@object
	.size		_ZN34_INTERNAL_2f39bd1b_4_k_cu_644ffdc26thrust24THRUST_300001_SM_1000_NS8cuda_cub3parE,(.L_29 - _ZN34_INTERNAL_2f39bd1b_4_k_cu_644ffdc26thrust24THRUST_300001_SM_1000_NS8cuda_cub3parE)
_ZN34_INTERNAL_2f39bd1b_4_k_cu_644ffdc26thrust24THRUST_300001_SM_1000_NS8cuda_cub3parE:
	.zero		1
.L_29:


//--------------------- .nv.constant0._ZN3cub18CUB_300001_SM_10006detail11EmptyKernelIvEEvv --------------------------
	.section	.nv.constant0._ZN3cub18CUB_300001_SM_10006detail11EmptyKernelIvEEvv,"a",@progbits
	.sectionflags	@""
	.align	4
.nv.constant0._ZN3cub18CUB_300001_SM_10006detail11EmptyKernelIvEEvv:
	.zero		896


//--------------------- .nv.constant0._Z19parallel_map_kernelPKiPiS1_ii --------------------------
	.section	.nv.constant0._Z19parallel_map_kernelPKiPiS1_ii,"a",@progbits
	.sectionflags	@""
	.align	4
.nv.constant0._Z19parallel_map_kernelPKiPiS1_ii:
	.zero		928


//--------------------- .nv.constant0._Z23compact_subgraph_kernelPKiS0_PKfS0_S0_iPiS3_Pfi --------------------------
	.section	.nv.constant0._Z23compact_subgraph_kernelPKiS0_PKfS0_S0_iPiS3_Pfi,"a",@progbits
	.sectionflags	@""
	.align	4
.nv.constant0._Z23compact_subgraph_kernelPKiS0_PKfS0_S0_iPiS3_Pfi:
	.zero		972


//--------------------- .nv.constant0._Z26sample_k_from_range_kernelPKiS0_S0_S0_iPiS1_iPj --------------------------
	.section	.nv.constant0._Z26sample_k_from_range_kernelPKiS0_S0_S0_iPiS1_iPj,"a",@progbits
	.sectionflags	@""
	.align	4
.nv.constant0._Z26sample_k_from_range_kernelPKiS0_S0_S0_iPiS1_iPj:
	.zero		968


//--------------------- .nv.constant0._Z25time_window_cutoff_kernelPKiS0_PKfS0_S2_fPiS3_i --------------------------
	.section	.nv.constant0._Z25time_window_cutoff_kernelPKiS0_PKfS0_S2_fPiS3_i,"a",@progbits
	.sectionflags	@""
	.align	4
.nv.constant0._Z25time_window_cutoff_kernelPKiS0_PKfS0_S2_fPiS3_i:
	.zero		964


//--------------------- SYMBOLS --------------------------

	.type		.nv.reservedSmem.offset0,@object
	.size		.nv.reservedSmem.offset0,0x4
